// auto-generated by cutlass_sweep.epilogue — config: {"arch": "sm_100", "cluster_m": 1, "cluster_n": 1, "dtype": "fp16", "fusion": "relu", "tile_k": 64, "tile_m": 128, "tile_n": 256}
#include "cutlass/cutlass.h"
#include "cutlass/gemm/collective/collective_builder.hpp"
#include "cutlass/gemm/device/gemm_universal_adapter.h"
#include "cutlass/gemm/kernel/gemm_universal.hpp"
#include "cutlass/epilogue/collective/collective_builder.hpp"
#include "cutlass/epilogue/fusion/operations.hpp"
#include "cutlass/epilogue/thread/activation.h"

using Elem = cutlass::half_t;
using Acc  = float;
using TileShape    = cute::Shape<cute::_128, cute::_256, cute::_64>;
using ClusterShape = cute::Shape<cute::_1, cute::_1, cute::_1>;
using FusionOp     = cutlass::epilogue::fusion::LinCombEltAct<cutlass::epilogue::thread::ReLU, Elem, Acc>;

using CollectiveEpilogue = typename cutlass::epilogue::collective::CollectiveBuilder<
    cutlass::arch::Sm100, cutlass::arch::OpClassTensorOp,
    TileShape, ClusterShape,
    cutlass::epilogue::collective::EpilogueTileAuto,
    Acc, Acc,
    Elem, cutlass::layout::RowMajor, 128 / cutlass::sizeof_bits<Elem>::value,
    Elem, cutlass::layout::RowMajor, 128 / cutlass::sizeof_bits<Elem>::value,
    cutlass::epilogue::collective::EpilogueScheduleAuto,
    FusionOp
  >::CollectiveOp;

using CollectiveMainloop = typename cutlass::gemm::collective::CollectiveBuilder<
    cutlass::arch::Sm100, cutlass::arch::OpClassTensorOp,
    Elem, cutlass::layout::RowMajor, 128 / cutlass::sizeof_bits<Elem>::value,
    Elem, cutlass::layout::ColumnMajor, 128 / cutlass::sizeof_bits<Elem>::value,
    Acc,
    TileShape, ClusterShape,
    cutlass::gemm::collective::StageCountAutoCarveout<
        static_cast<int>(sizeof(typename CollectiveEpilogue::SharedStorage))>,
    cutlass::gemm::collective::KernelScheduleAuto
  >::CollectiveOp;

using GemmKernel = cutlass::gemm::kernel::GemmUniversal<
    cute::Shape<int,int,int,int>, CollectiveMainloop, CollectiveEpilogue>;
using Gemm = cutlass::gemm::device::GemmUniversalAdapter<GemmKernel>;

auto* _anchor = &cutlass::device_kernel<GemmKernel>;


// ===== COMPILED SASS (sm_100a) =====

	.target	sm_100a

	.elftype	@"ET_EXEC"


//--------------------- .note.nv.tkinfo           --------------------------
	.section	.note.nv.tkinfo,"",@"SHT_NOTE"
	.sectionflags	@"SHF_NOTE_NV_TKINFO"
	.tkinfo
        /*0018*/ 	.word	0x00000002
        /*0030*/ 	.string	""
        /*0030*/ 	.string	"ptxas"
        /*0030*/ 	.string	"Cuda compilation tools, release 13.0, V13.0.88"
        /*0030*/ 	.string	"Build cuda_13.0.r13.0/compiler.36424714_0"
        /*0030*/ 	.string	"-arch sm_100a -m 64 "



//--------------------- .note.nv.cuinfo           --------------------------
	.section	.note.nv.cuinfo,"",@"SHT_NOTE"
	.sectionflags	@"SHF_NOTE_NV_CUINFO"
        /*0018*/ 	.short	0x0002
        /*001a*/ 	.short	0x0064
        /*001c*/ 	.short	0x0082
	.zero		2


//--------------------- .nv.info                  --------------------------
	.section	.nv.info,"",@"SHT_CUDA_INFO"
	.align	4


	//----- nvinfo : EIATTR_REGCOUNT
	.align		4
        /*0000*/ 	.byte	0x04, 0x2f
        /*0002*/ 	.short	(.L_19 - .L_18)
	.align		4
.L_18:
        /*0004*/ 	.word	index@(_ZN7cutlass13device_kernelINS_4gemm6kernel13GemmUniversalIN4cute5tupleIJiiiiEEENS1_10collective13CollectiveMmaINS1_35MainloopSm100TmaUmmaWarpSpecializedILi3ELi2ELi2ENS5_IJNS4_1CILi1EEESB_SB_EEEEENS5_IJNSA_ILi128EEENSA_ILi256EEENSA_ILi64EEEEEENS_6half_tENS5_IJlSB_lEEESI_SJ_NS4_8TiledMMAINS4_8MMA_AtomIJNS4_20SM100_MMA_F16BF16_SSISI_SI_fLi128ELi256ELNS4_4UMMA5MajorE0ELSO_0ELNSN_7ScaleInE0ELSP_0EEEEEENS4_6LayoutISC_NS5_IJNSA_ILi0EEEST_ST_EEEEENS5_IJNS4_10UnderscoreESW_SW_EEEEENS4_13SM90_TMA_LOADENS4_14ComposedLayoutINS4_7SwizzleILi3ELi4ELi3EEENS4_18smem_ptr_flag_bitsILi16EEENSS_INS5_IJNSA_ILi8EEESG_EEENS5_IJSG_SB_EEEEEEEvNS4_8identityESZ_S19_vS1A_EENS_8epilogue10collective18CollectiveEpilogueINS1C_23Sm100TmaWarpSpecializedILi4ELi2ELi64ELb1ELb0EEEJSH_NS5_IJNSS_ISE_SB_EENSS_ISG_SB_EEEEESI_SJ_SI_SJ_NS1C_6fusion15FusionCallbacksIS1G_NS1K_13LinCombEltActINS1C_6thread4ReLuESI_fSI_fLNS_15FloatRoundStyleE2EEESH_S1J_JEEENS4_5SM1004TMEM4LOAD26SM100_TMEM_LOAD_32dp32b64xESZ_S19_NS4_39AutoVectorizingCopyWithAssumedAlignmentILi128EEENS4_14SM90_TMA_STOREES19_S1X_S1X_EEEvvEEEEvNT_6ParamsE)
        /*0008*/ 	.word	0x000000bd


	//----- nvinfo : EIATTR_FRAME_SIZE
	.align		4
.L_19:
        /*000c*/ 	.byte	0x04, 0x11
        /*000e*/ 	.short	(.L_21 - .L_20)
	.align		4
.L_20:
        /*0010*/ 	.word	index@($__internal_2_$__cuda_sm10x_tcgen05_guardrail_trap_unallocated_columns_being_dealloced)
        /*0014*/ 	.word	0x00000000


	//----- nvinfo : EIATTR_FRAME_SIZE
	.align		4
.L_21:
        /*0018*/ 	.byte	0x04, 0x11
        /*001a*/ 	.short	(.L_23 - .L_22)
	.align		4
.L_22:
        /*001c*/ 	.word	index@($__internal_1_$__cuda_sm10x_tcgen05_guardrail_trap_phase_invalid_during_alloc)
        /*0020*/ 	.word	0x00000000


	//----- nvinfo : EIATTR_FRAME_SIZE
	.align		4
.L_23:
        /*0024*/ 	.byte	0x04, 0x11
        /*0026*/ 	.short	(.L_25 - .L_24)
	.align		4
.L_24:
        /*0028*/ 	.word	index@($__internal_0_$__cuda_sm10x_tcgen05_guardrail_trap_col_being_dealloced_not_returned_by_alloc)
        /*002c*/ 	.word	0x00000000


	//----- nvinfo : EIATTR_FRAME_SIZE
	.align		4
.L_25:
        /*0030*/ 	.byte	0x04, 0x11
        /*0032*/ 	.short	(.L_27 - .L_26)
	.align		4
.L_26:
        /*0034*/ 	.word	index@(_ZN7cutlass13device_kernelINS_4gemm6kernel13GemmUniversalIN4cute5tupleIJiiiiEEENS1_10collective13CollectiveMmaINS1_35MainloopSm100TmaUmmaWarpSpecializedILi3ELi2ELi2ENS5_IJNS4_1CILi1EEESB_SB_EEEEENS5_IJNSA_ILi128EEENSA_ILi256EEENSA_ILi64EEEEEENS_6half_tENS5_IJlSB_lEEESI_SJ_NS4_8TiledMMAINS4_8MMA_AtomIJNS4_20SM100_MMA_F16BF16_SSISI_SI_fLi128ELi256ELNS4_4UMMA5MajorE0ELSO_0ELNSN_7ScaleInE0ELSP_0EEEEEENS4_6LayoutISC_NS5_IJNSA_ILi0EEEST_ST_EEEEENS5_IJNS4_10UnderscoreESW_SW_EEEEENS4_13SM90_TMA_LOADENS4_14ComposedLayoutINS4_7SwizzleILi3ELi4ELi3EEENS4_18smem_ptr_flag_bitsILi16EEENSS_INS5_IJNSA_ILi8EEESG_EEENS5_IJSG_SB_EEEEEEEvNS4_8identityESZ_S19_vS1A_EENS_8epilogue10collective18CollectiveEpilogueINS1C_23Sm100TmaWarpSpecializedILi4ELi2ELi64ELb1ELb0EEEJSH_NS5_IJNSS_ISE_SB_EENSS_ISG_SB_EEEEESI_SJ_SI_SJ_NS1C_6fusion15FusionCallbacksIS1G_NS1K_13LinCombEltActINS1C_6thread4ReLuESI_fSI_fLNS_15FloatRoundStyleE2EEESH_S1J_JEEENS4_5SM1004TMEM4LOAD26SM100_TMEM_LOAD_32dp32b64xESZ_S19_NS4_39AutoVectorizingCopyWithAssumedAlignmentILi128EEENS4_14SM90_TMA_STOREES19_S1X_S1X_EEEvvEEEEvNT_6ParamsE)
        /*0038*/ 	.word	0x00000000


	//----- nvinfo : EIATTR_MIN_STACK_SIZE
	.align		4
.L_27:
        /*003c*/ 	.byte	0x04, 0x12
        /*003e*/ 	.short	(.L_29 - .L_28)
	.align		4
.L_28:
        /*0040*/ 	.word	index@(_ZN7cutlass13device_kernelINS_4gemm6kernel13GemmUniversalIN4cute5tupleIJiiiiEEENS1_10collective13CollectiveMmaINS1_35MainloopSm100TmaUmmaWarpSpecializedILi3ELi2ELi2ENS5_IJNS4_1CILi1EEESB_SB_EEEEENS5_IJNSA_ILi128EEENSA_ILi256EEENSA_ILi64EEEEEENS_6half_tENS5_IJlSB_lEEESI_SJ_NS4_8TiledMMAINS4_8MMA_AtomIJNS4_20SM100_MMA_F16BF16_SSISI_SI_fLi128ELi256ELNS4_4UMMA5MajorE0ELSO_0ELNSN_7ScaleInE0ELSP_0EEEEEENS4_6LayoutISC_NS5_IJNSA_ILi0EEEST_ST_EEEEENS5_IJNS4_10UnderscoreESW_SW_EEEEENS4_13SM90_TMA_LOADENS4_14ComposedLayoutINS4_7SwizzleILi3ELi4ELi3EEENS4_18smem_ptr_flag_bitsILi16EEENSS_INS5_IJNSA_ILi8EEESG_EEENS5_IJSG_SB_EEEEEEEvNS4_8identityESZ_S19_vS1A_EENS_8epilogue10collective18CollectiveEpilogueINS1C_23Sm100TmaWarpSpecializedILi4ELi2ELi64ELb1ELb0EEEJSH_NS5_IJNSS_ISE_SB_EENSS_ISG_SB_EEEEESI_SJ_SI_SJ_NS1C_6fusion15FusionCallbacksIS1G_NS1K_13LinCombEltActINS1C_6thread4ReLuESI_fSI_fLNS_15FloatRoundStyleE2EEESH_S1J_JEEENS4_5SM1004TMEM4LOAD26SM100_TMEM_LOAD_32dp32b64xESZ_S19_NS4_39AutoVectorizingCopyWithAssumedAlignmentILi128EEENS4_14SM90_TMA_STOREES19_S1X_S1X_EEEvvEEEEvNT_6ParamsE)
        /*0044*/ 	.word	0x00000000
.L_29:


//--------------------- .nv.compat                --------------------------
	.section	.nv.compat,"",@"SHT_CUDA_COMPAT_INFO"
	.align	4
        /*0000*/ 	.byte	0x02, 0x09, 0x01, 0x00, 0x02, 0x02, 0x02, 0x00, 0x02, 0x05, 0x05, 0x00, 0x03, 0x07, 0x01, 0x01
        /*0010*/ 	.byte	0x02, 0x03, 0x01, 0x00, 0x02, 0x06, 0x01, 0x00, 0x04, 0x0b, 0x08, 0x00, 0x09, 0x00, 0x00, 0x00
        /*0020*/ 	.byte	0x00, 0x00, 0x00, 0x00


//--------------------- .nv.info._ZN7cutlass13device_kernelINS_4gemm6kernel13GemmUniversalIN4cute5tupleIJiiiiEEENS1_10collective13CollectiveMmaINS1_35MainloopSm100TmaUmmaWarpSpecializedILi3ELi2ELi2ENS5_IJNS4_1CILi1EEESB_SB_EEEEENS5_IJNSA_ILi128EEENSA_ILi256EEENSA_ILi64EEEEEENS_6half_tENS5_IJlSB_lEEESI_SJ_NS4_8TiledMMAINS4_8MMA_AtomIJNS4_20SM100_MMA_F16BF16_SSISI_SI_fLi128ELi256ELNS4_4UMMA5MajorE0ELSO_0ELNSN_7ScaleInE0ELSP_0EEEEEENS4_6LayoutISC_NS5_IJNSA_ILi0EEEST_ST_EEEEENS5_IJNS4_10UnderscoreESW_SW_EEEEENS4_13SM90_TMA_LOADENS4_14ComposedLayoutINS4_7SwizzleILi3ELi4ELi3EEENS4_18smem_ptr_flag_bitsILi16EEENSS_INS5_IJNSA_ILi8EEESG_EEENS5_IJSG_SB_EEEEEEEvNS4_8identityESZ_S19_vS1A_EENS_8epilogue10collective18CollectiveEpilogueINS1C_23Sm100TmaWarpSpecializedILi4ELi2ELi64ELb1ELb0EEEJSH_NS5_IJNSS_ISE_SB_EENSS_ISG_SB_EEEEESI_SJ_SI_SJ_NS1C_6fusion15FusionCallbacksIS1G_NS1K_13LinCombEltActINS1C_6thread4ReLuESI_fSI_fLNS_15FloatRoundStyleE2EEESH_S1J_JEEENS4_5SM1004TMEM4LOAD26SM100_TMEM_LOAD_32dp32b64xESZ_S19_NS4_39AutoVectorizingCopyWithAssumedAlignmentILi128EEENS4_14SM90_TMA_STOREES19_S1X_S1X_EEEvvEEEEvNT_6ParamsE --------------------------
	.section	.nv.info._ZN7cutlass13device_kernelINS_4gemm6kernel13GemmUniversalIN4cute5tupleIJiiiiEEENS1_10collective13CollectiveMmaINS1_35MainloopSm100TmaUmmaWarpSpecializedILi3ELi2ELi2ENS5_IJNS4_1CILi1EEESB_SB_EEEEENS5_IJNSA_ILi128EEENSA_ILi256EEENSA_ILi64EEEEEENS_6half_tENS5_IJlSB_lEEESI_SJ_NS4_8TiledMMAINS4_8MMA_AtomIJNS4_20SM100_MMA_F16BF16_SSISI_SI_fLi128ELi256ELNS4_4UMMA5MajorE0ELSO_0ELNSN_7ScaleInE0ELSP_0EEEEEENS4_6LayoutISC_NS5_IJNSA_ILi0EEEST_ST_EEEEENS5_IJNS4_10UnderscoreESW_SW_EEEEENS4_13SM90_TMA_LOADENS4_14ComposedLayoutINS4_7SwizzleILi3ELi4ELi3EEENS4_18smem_ptr_flag_bitsILi16EEENSS_INS5_IJNSA_ILi8EEESG_EEENS5_IJSG_SB_EEEEEEEvNS4_8identityESZ_S19_vS1A_EENS_8epilogue10collective18CollectiveEpilogueINS1C_23Sm100TmaWarpSpecializedILi4ELi2ELi64ELb1ELb0EEEJSH_NS5_IJNSS_ISE_SB_EENSS_ISG_SB_EEEEESI_SJ_SI_SJ_NS1C_6fusion15FusionCallbacksIS1G_NS1K_13LinCombEltActINS1C_6thread4ReLuESI_fSI_fLNS_15FloatRoundStyleE2EEESH_S1J_JEEENS4_5SM1004TMEM4LOAD26SM100_TMEM_LOAD_32dp32b64xESZ_S19_NS4_39AutoVectorizingCopyWithAssumedAlignmentILi128EEENS4_14SM90_TMA_STOREES19_S1X_S1X_EEEvvEEEEvNT_6ParamsE,"",@"SHT_CUDA_INFO"
	.sectionflags	@""
	.align	4


	//----- nvinfo : EIATTR_CUDA_API_VERSION
	.align		4
        /*0000*/ 	.byte	0x04, 0x37
        /*0002*/ 	.short	(.L_31 - .L_30)
.L_30:
        /*0004*/ 	.word	0x00000082


	//----- nvinfo : EIATTR_KPARAM_INFO
	.align		4
.L_31:
        /*0008*/ 	.byte	0x04, 0x17
        /*000a*/ 	.short	(.L_33 - .L_32)
.L_32:
        /*000c*/ 	.word	0x00000000
        /*0010*/ 	.short	0x0000
        /*0012*/ 	.short	0x0000
        /*0014*/ 	.byte	0x00, 0xf0, 0x01, 0x20


	//----- nvinfo : EIATTR_AT_ENTRY_FRAGMENTS
	.align		4
.L_33:
        /*0018*/ 	.byte	0x04, 0x4f
        /*001a*/ 	.short	(.L_35 - .L_34)


	//   ....[0]....
.L_34:
        /*001c*/ 	.word	0x00000006


	//----- nvinfo : EIATTR_RESERVED_SMEM_USED
	.align		4
.L_35:
        /*0020*/ 	.byte	0x01, 0x41
	.zero		2


	//----- nvinfo : EIATTR_SPARSE_MMA_MASK
	.align		4
        /*0024*/ 	.byte	0x03, 0x50
        /*0026*/ 	.short	0x0000


	//----- nvinfo : EIATTR_TCGEN05_1CTA_USED
	.align		4
        /*0028*/ 	.byte	0x01, 0x51
	.zero		2


	//----- nvinfo : EIATTR_MAXREG_COUNT
	.align		4
        /*002c*/ 	.byte	0x03, 0x1b
        /*002e*/ 	.short	0x00ff


	//----- nvinfo : EIATTR_NUM_BARRIERS
	.align		4
        /*0030*/ 	.byte	0x02, 0x4c
        /*0032*/ 	.byte	0x07
	.zero		1


	//----- nvinfo : EIATTR_EXTERNS
	.align		4
        /*0034*/ 	.byte	0x04, 0x0f
        /*0036*/ 	.short	(.L_37 - .L_36)


	//   ....[0]....
	.align		4
.L_36:
        /*0038*/ 	.word	index@(__assertfail)


	//----- nvinfo : EIATTR_MERCURY_ISA_VERSION
	.align		4
.L_37:
        /*003c*/ 	.byte	0x03, 0x5f
        /*003e*/ 	.short	0x0101


	//----- nvinfo : EIATTR_INT_WARP_WIDE_INSTR_OFFSETS
	.align		4
        /*0040*/ 	.byte	0x04, 0x31
        /*0042*/ 	.short	(.L_39 - .L_38)


	//   ....[0]....
.L_38:
        /*0044*/ 	.word	0x00001d50


	//   ....[1]....
        /*0048*/ 	.word	0x000035f0


	//   ....[2]....
        /*004c*/ 	.word	0x00003610


	//   ....[3]....
        /*0050*/ 	.word	0x00003640


	//   ....[4]....
        /*0054*/ 	.word	0x00003f80


	//   ....[5]....
        /*0058*/ 	.word	0x00003ff0


	//   ....[6]....
        /*005c*/ 	.word	0x000040d0


	//   ....[7]....
        /*0060*/ 	.word	0x00004150


	//   ....[8]....
        /*0064*/ 	.word	0x00004260


	//   ....[9]....
        /*0068*/ 	.word	0x000042f0


	//   ....[10]....
        /*006c*/ 	.word	0x000044d0


	//   ....[11]....
        /*0070*/ 	.word	0x00004630


	//----- nvinfo : EIATTR_COOP_GROUP_MASK_REGIDS
	.align		4
.L_39:
        /*0074*/ 	.byte	0x04, 0x29
        /*0076*/ 	.short	(.L_41 - .L_40)


	//   ....[0]....
.L_40:
        /*0078*/ 	.word	0xffffffff


	//   ....[1]....
        /*007c*/ 	.word	0xffffffff


	//   ....[2]....
        /*0080*/ 	.word	0xffffffff


	//   ....[3]....
        /*0084*/ 	.word	0xffffffff


	//   ....[4]....
        /*0088*/ 	.word	0xffffffff


	//   ....[5]....
        /*008c*/ 	.word	0xffffffff


	//   ....[6]....
        /*0090*/ 	.word	0xffffffff


	//   ....[7]....
        /*0094*/ 	.word	0xffffffff


	//   ....[8]....
        /*0098*/ 	.word	0xffffffff


	//   ....[9]....
        /*009c*/ 	.word	0xffffffff


	//   ....[10]....
        /*00a0*/ 	.word	0xffffffff


	//   ....[11]....
        /*00a4*/ 	.word	0xffffffff


	//   ....[12]....
        /*00a8*/ 	.word	0xffffffff


	//----- nvinfo : EIATTR_COOP_GROUP_INSTR_OFFSETS
	.align		4
.L_41:
        /*00ac*/ 	.byte	0x04, 0x28
        /*00ae*/ 	.short	(.L_43 - .L_42)


	//   ....[0]....
.L_42:
        /*00b0*/ 	.word	0x00000090


	//   ....[1]....
        /*00b4*/ 	.word	0x000004a0


	//   ....[2]....
        /*00b8*/ 	.word	0x000005f0


	//   ....[3]....
        /*00bc*/ 	.word	0x00000790


	//   ....[4]....
        /*00c0*/ 	.word	0x00000890


	//   ....[5]....
        /*00c4*/ 	.word	0x00000a00


	//   ....[6]....
        /*00c8*/ 	.word	0x00000b60


	//   ....[7]....
        /*00cc*/ 	.word	0x00001c30


	//   ....[8]....
        /*00d0*/ 	.word	0x00002980


	//   ....[9]....
        /*00d4*/ 	.word	0x00002b90


	//   ....[10]....
        /*00d8*/ 	.word	0x00002bc0


	//   ....[11]....
        /*00dc*/ 	.word	0x000034d0


	//   ....[12]....
        /*00e0*/ 	.word	0x00003700


	//----- nvinfo : EIATTR_VRC_CTA_INIT_COUNT
	.align		4
.L_43:
        /*00e4*/ 	.byte	0x02, 0x4a
        /*00e6*/ 	.byte	0x80
	.zero		1


	//----- nvinfo : EIATTR_SYSCALL_OFFSETS
	.align		4
        /*00e8*/ 	.byte	0x04, 0x46
        /*00ea*/ 	.short	(.L_45 - .L_44)


	//   ....[0]....
.L_44:
        /*00ec*/ 	.word	0x000050f0


	//   ....[1]....
        /*00f0*/ 	.word	0x000051e0


	//   ....[2]....
        /*00f4*/ 	.word	0x00005ba0


	//   ....[3]....
        /*00f8*/ 	.word	0x00007060


	//   ....[4]....
        /*00fc*/ 	.word	0x00008480


	//   ....[5]....
        /*0100*/ 	.word	0x00009890


	//----- nvinfo : EIATTR_MBARRIER_INSTR_OFFSETS
	.align		4
.L_45:
        /*0104*/ 	.byte	0x04, 0x39
        /*0106*/ 	.short	(.L_47 - .L_46)


	//   ....[0]....
.L_46:
        /*0108*/ 	.word	0x00000580
        /*010c*/ 	.word	0x000000ff
        /*0110*/ 	.word	0x00000000
        /*0114*/ 	.short	0x0100
        /*0116*/ 	.byte	0x05
	.zero		1


	//   ....[1]....
        /*0118*/ 	.word	0x00000590
        /*011c*/ 	.word	0x000000ff
        /*0120*/ 	.word	0x00000018
        /*0124*/ 	.short	0x0100
        /*0126*/ 	.byte	0x05
	.zero		1


	//   ....[2]....
        /*0128*/ 	.word	0x000005a0
        /*012c*/ 	.word	0x000000ff
        /*0130*/ 	.word	0x00000008
        /*0134*/ 	.short	0x0100
        /*0136*/ 	.byte	0x05
	.zero		1


	//   ....[3]....
        /*0138*/ 	.word	0x000005b0
        /*013c*/ 	.word	0x000000ff
        /*0140*/ 	.word	0x00000020
        /*0144*/ 	.short	0x0100
        /*0146*/ 	.byte	0x05
	.zero		1


	//   ....[4]....
        /*0148*/ 	.word	0x000005c0
        /*014c*/ 	.word	0x000000ff
        /*0150*/ 	.word	0x00000010
        /*0154*/ 	.short	0x0100
        /*0156*/ 	.byte	0x05
	.zero		1


	//   ....[5]....
        /*0158*/ 	.word	0x000005d0
        /*015c*/ 	.word	0x000000ff
        /*0160*/ 	.word	0x00000028
        /*0164*/ 	.short	0x0100
        /*0166*/ 	.byte	0x05
	.zero		1


	//   ....[6]....
        /*0168*/ 	.word	0x00000700
        /*016c*/ 	.word	0x000000ff
        /*0170*/ 	.word	0x00000030
        /*0174*/ 	.short	0x0100
        /*0176*/ 	.byte	0x07
	.zero		1


	//   ....[7]....
        /*0178*/ 	.word	0x00000710
        /*017c*/ 	.word	0x000000ff
        /*0180*/ 	.word	0x00000050
        /*0184*/ 	.short	0x0100
        /*0186*/ 	.byte	0x07
	.zero		1


	//   ....[8]....
        /*0188*/ 	.word	0x00000720
        /*018c*/ 	.word	0x000000ff
        /*0190*/ 	.word	0x00000038
        /*0194*/ 	.short	0x0100
        /*0196*/ 	.byte	0x07
	.zero		1


	//   ....[9]....
        /*0198*/ 	.word	0x00000730
        /*019c*/ 	.word	0x000000ff
        /*01a0*/ 	.word	0x00000058
        /*01a4*/ 	.short	0x0100
        /*01a6*/ 	.byte	0x07
	.zero		1


	//   ....[10]....
        /*01a8*/ 	.word	0x00000740
        /*01ac*/ 	.word	0x000000ff
        /*01b0*/ 	.word	0x00000040
        /*01b4*/ 	.short	0x0100
        /*01b6*/ 	.byte	0x07
	.zero		1


	//   ....[11]....
        /*01b8*/ 	.word	0x00000750
        /*01bc*/ 	.word	0x000000ff
        /*01c0*/ 	.word	0x00000060
        /*01c4*/ 	.short	0x0100
        /*01c6*/ 	.byte	0x07
	.zero		1


	//   ....[12]....
        /*01c8*/ 	.word	0x00000760
        /*01cc*/ 	.word	0x000000ff
        /*01d0*/ 	.word	0x00000048
        /*01d4*/ 	.short	0x0100
        /*01d6*/ 	.byte	0x07
	.zero		1


	//   ....[13]....
        /*01d8*/ 	.word	0x00000770
        /*01dc*/ 	.word	0x000000ff
        /*01e0*/ 	.word	0x00000068
        /*01e4*/ 	.short	0x0100
        /*01e6*/ 	.byte	0x07
	.zero		1


	//   ....[14]....
        /*01e8*/ 	.word	0x00000860
        /*01ec*/ 	.word	0x000000ff
        /*01f0*/ 	.word	0x00000070
        /*01f4*/ 	.short	0x0100
        /*01f6*/ 	.byte	0x05
	.zero		1


	//   ....[15]....
        /*01f8*/ 	.word	0x00000870
        /*01fc*/ 	.word	0x000000ff
        /*0200*/ 	.word	0x00000078
        /*0204*/ 	.short	0x0100
        /*0206*/ 	.byte	0x05
	.zero		1


	//   ....[16]....
        /*0208*/ 	.word	0x000009b0
        /*020c*/ 	.word	0x000000ff
        /*0210*/ 	.word	0x00000080
        /*0214*/ 	.short	0x0100
        /*0216*/ 	.byte	0x05
	.zero		1


	//   ....[17]....
        /*0218*/ 	.word	0x000009c0
        /*021c*/ 	.word	0x000000ff
        /*0220*/ 	.word	0x00000090
        /*0224*/ 	.short	0x0100
        /*0226*/ 	.byte	0x05
	.zero		1


	//   ....[18]....
        /*0228*/ 	.word	0x000009d0
        /*022c*/ 	.word	0x000000ff
        /*0230*/ 	.word	0x00000088
        /*0234*/ 	.short	0x0100
        /*0236*/ 	.byte	0x05
	.zero		1


	//   ....[19]....
        /*0238*/ 	.word	0x000009e0
        /*023c*/ 	.word	0x000000ff
        /*0240*/ 	.word	0x00000098
        /*0244*/ 	.short	0x0100
        /*0246*/ 	.byte	0x05
	.zero		1


	//   ....[20]....
        /*0248*/ 	.word	0x00000b10
        /*024c*/ 	.word	0x000000ff
        /*0250*/ 	.word	0x000000a0
        /*0254*/ 	.short	0x0100
        /*0256*/ 	.byte	0x07
	.zero		1


	//   ....[21]....
        /*0258*/ 	.word	0x00000b20
        /*025c*/ 	.word	0x000000ff
        /*0260*/ 	.word	0x000000b0
        /*0264*/ 	.short	0x0100
        /*0266*/ 	.byte	0x07
	.zero		1


	//   ....[22]....
        /*0268*/ 	.word	0x00000b30
        /*026c*/ 	.word	0x000000ff
        /*0270*/ 	.word	0x000000a8
        /*0274*/ 	.short	0x0100
        /*0276*/ 	.byte	0x07
	.zero		1


	//   ....[23]....
        /*0278*/ 	.word	0x00000b40
        /*027c*/ 	.word	0x000000ff
        /*0280*/ 	.word	0x000000b8
        /*0284*/ 	.short	0x0100
        /*0286*/ 	.byte	0x07
	.zero		1


	//   ....[24]....
        /*0288*/ 	.word	0x00000c30
        /*028c*/ 	.word	0x000000ff
        /*0290*/ 	.word	0x000000c0
        /*0294*/ 	.short	0x0100
        /*0296*/ 	.byte	0x05
	.zero		1


	//   ....[25]....
        /*0298*/ 	.word	0x00000c40
        /*029c*/ 	.word	0x000000ff
        /*02a0*/ 	.word	0x000000d0
        /*02a4*/ 	.short	0x0100
        /*02a6*/ 	.byte	0x05
	.zero		1


	//   ....[26]....
        /*02a8*/ 	.word	0x00000c50
        /*02ac*/ 	.word	0x000000ff
        /*02b0*/ 	.word	0x000000c8
        /*02b4*/ 	.short	0x0100
        /*02b6*/ 	.byte	0x05
	.zero		1


	//   ....[27]....
        /*02b8*/ 	.word	0x00000c60
        /*02bc*/ 	.word	0x000000ff
        /*02c0*/ 	.word	0x000000d8
        /*02c4*/ 	.short	0x0100
        /*02c6*/ 	.byte	0x05
	.zero		1


	//   ....[28]....
        /*02c8*/ 	.word	0x00001520
        /*02cc*/ 	.word	0x00000003
        /*02d0*/ 	.word	0x000000d0
        /*02d4*/ 	.short	0x010a
        /*02d6*/ 	.byte	0xff
	.zero		1


	//   ....[29]....
        /*02d8*/ 	.word	0x00001550
        /*02dc*/ 	.word	0x00000003
        /*02e0*/ 	.word	0x000000c0
        /*02e4*/ 	.short	0x0101
        /*02e6*/ 	.byte	0xff
	.zero		1


	//   ....[30]....
        /*02e8*/ 	.word	0x00001620
        /*02ec*/ 	.word	0x000000ff
        /*02f0*/ 	.word	0x00000018
        /*02f4*/ 	.short	0x010a
        /*02f6*/ 	.byte	0x08
	.zero		1


	//   ....[31]....
        /*02f8*/ 	.word	0x000016c0
        /*02fc*/ 	.word	0x000000ff
        /*0300*/ 	.word	0x00000018
        /*0304*/ 	.short	0x010a
        /*0306*/ 	.byte	0x21
	.zero		1


	//   ....[32]....
        /*0308*/ 	.word	0x00001810
        /*030c*/ 	.word	0x000000ff
        /*0310*/ 	.word	0x00000018
        /*0314*/ 	.short	0x010a
        /*0316*/ 	.byte	0x08
	.zero		1


	//   ....[33]....
        /*0318*/ 	.word	0x00001940
        /*031c*/ 	.word	0x000000ff
        /*0320*/ 	.word	0x00000078
        /*0324*/ 	.short	0x0101
        /*0326*/ 	.byte	0x04
	.zero		1


	//   ....[34]....
        /*0328*/ 	.word	0x00001950
        /*032c*/ 	.word	0x000000ff
        /*0330*/ 	.word	0x00000018
        /*0334*/ 	.short	0x010a
        /*0336*/ 	.byte	0x08
	.zero		1


	//   ....[35]....
        /*0338*/ 	.word	0x000019d0
        /*033c*/ 	.word	0x000000ff
        /*0340*/ 	.word	0x00000018
        /*0344*/ 	.short	0x010a
        /*0346*/ 	.byte	0x11
	.zero		1


	//   ....[36]....
        /*0348*/ 	.word	0x00001b20
        /*034c*/ 	.word	0x000000ff
        /*0350*/ 	.word	0x00000018
        /*0354*/ 	.short	0x010a
        /*0356*/ 	.byte	0x08
	.zero		1


	//   ....[37]....
        /*0358*/ 	.word	0x00001c60
        /*035c*/ 	.word	0x00000002
        /*0360*/ 	.word	0x00000080
        /*0364*/ 	.short	0x010a
        /*0366*/ 	.byte	0xff
	.zero		1


	//   ....[38]....
        /*0368*/ 	.word	0x00001d20
        /*036c*/ 	.word	0x00000002
        /*0370*/ 	.word	0x00000000
        /*0374*/ 	.short	0x0101
        /*0376*/ 	.byte	0xff
	.zero		1


	//   ....[39]....
        /*0378*/ 	.word	0x00002280
        /*037c*/ 	.word	0x000000ff
        /*0380*/ 	.word	0x00000000
        /*0384*/ 	.short	0x010a
        /*0386*/ 	.byte	0x05
	.zero		1


	//   ....[40]....
        /*0388*/ 	.word	0x00002310
        /*038c*/ 	.word	0x000000ff
        /*0390*/ 	.word	0x00000000
        /*0394*/ 	.short	0x010a
        /*0396*/ 	.byte	0x05
	.zero		1


	//   ....[41]....
        /*0398*/ 	.word	0x000023b0
        /*039c*/ 	.word	0x00000000
        /*03a0*/ 	.word	0x00000000
        /*03a4*/ 	.short	0x010a
        /*03a6*/ 	.byte	0xff
	.zero		1


	//   ....[42]....
        /*03a8*/ 	.word	0x000024d0
        /*03ac*/ 	.word	0x00000000
        /*03b0*/ 	.word	0x000000c0
        /*03b4*/ 	.short	0x010a
        /*03b6*/ 	.byte	0xff
	.zero		1


	//   ....[43]....
        /*03b8*/ 	.word	0x00002530
        /*03bc*/ 	.word	0x00000004
        /*03c0*/ 	.word	0x00000000
        /*03c4*/ 	.short	0x0101
        /*03c6*/ 	.byte	0xff
	.zero		1


	//   ....[44]....
        /*03c8*/ 	.word	0x00002550
        /*03cc*/ 	.word	0x000000ff
        /*03d0*/ 	.word	0x00000090
        /*03d4*/ 	.short	0x010a
        /*03d6*/ 	.byte	0x05
	.zero		1


	//   ....[45]....
        /*03d8*/ 	.word	0x00002670
        /*03dc*/ 	.word	0x00000000
        /*03e0*/ 	.word	0x00000080
        /*03e4*/ 	.short	0x010a
        /*03e6*/ 	.byte	0xff
	.zero		1


	//   ....[46]....
        /*03e8*/ 	.word	0x00002780
        /*03ec*/ 	.word	0x00000000
        /*03f0*/ 	.word	0x00000000
        /*03f4*/ 	.short	0x0101
        /*03f6*/ 	.byte	0xff
	.zero		1


	//   ....[47]....
        /*03f8*/ 	.word	0x00002810
        /*03fc*/ 	.word	0x000000ff
        /*0400*/ 	.word	0x00000090
        /*0404*/ 	.short	0x0106
        /*0406*/ 	.byte	0x05
	.zero		1


	//   ....[48]....
        /*0408*/ 	.word	0x00002830
        /*040c*/ 	.word	0x000000ff
        /*0410*/ 	.word	0x00000090
        /*0414*/ 	.short	0x010a
        /*0416*/ 	.byte	0x05
	.zero		1


	//   ....[49]....
        /*0418*/ 	.word	0x000028c0
        /*041c*/ 	.word	0x000000ff
        /*0420*/ 	.word	0x00000090
        /*0424*/ 	.short	0x0106
        /*0426*/ 	.byte	0x04
	.zero		1


	//   ....[50]....
        /*0428*/ 	.word	0x00002900
        /*042c*/ 	.word	0x00000000
        /*0430*/ 	.word	0x00000090
        /*0434*/ 	.short	0x010a
        /*0436*/ 	.byte	0xff
	.zero		1


	//   ....[51]....
        /*0438*/ 	.word	0x00002e40
        /*043c*/ 	.word	0x00000000
        /*0440*/ 	.word	0x00000080
        /*0444*/ 	.short	0x010a
        /*0446*/ 	.byte	0xff
	.zero		1


	//   ....[52]....
        /*0448*/ 	.word	0x00002f50
        /*044c*/ 	.word	0x00000003
        /*0450*/ 	.word	0x00000000
        /*0454*/ 	.short	0x0101
        /*0456*/ 	.byte	0xff
	.zero		1


	//   ....[53]....
        /*0458*/ 	.word	0x00002f60
        /*045c*/ 	.word	0x000000ff
        /*0460*/ 	.word	0x00000000
        /*0464*/ 	.short	0x010a
        /*0466*/ 	.byte	0x06
	.zero		1


	//   ....[54]....
        /*0468*/ 	.word	0x00002f80
        /*046c*/ 	.word	0x000000ff
        /*0470*/ 	.word	0x000000b0
        /*0474*/ 	.short	0x010a
        /*0476*/ 	.byte	0x07
	.zero		1


	//   ....[55]....
        /*0478*/ 	.word	0x00003050
        /*047c*/ 	.word	0x000000ff
        /*0480*/ 	.word	0x00000000
        /*0484*/ 	.short	0x010a
        /*0486*/ 	.byte	0x06
	.zero		1


	//   ....[56]....
        /*0488*/ 	.word	0x00003180
        /*048c*/ 	.word	0x000000ff
        /*0490*/ 	.word	0x00000000
        /*0494*/ 	.short	0x010a
        /*0496*/ 	.byte	0x1a
	.zero		1


	//   ....[57]....
        /*0498*/ 	.word	0x00003420
        /*049c*/ 	.word	0x000000ff
        /*04a0*/ 	.word	0x00000000
        /*04a4*/ 	.short	0x010a
        /*04a6*/ 	.byte	0x06
	.zero		1


	//   ....[58]....
        /*04a8*/ 	.word	0x000034b0
        /*04ac*/ 	.word	0x000000ff
        /*04b0*/ 	.word	0x00000000
        /*04b4*/ 	.short	0x010a
        /*04b6*/ 	.byte	0x07
	.zero		1


	//   ....[59]....
        /*04b8*/ 	.word	0x00003930
        /*04bc*/ 	.word	0x00000000
        /*04c0*/ 	.word	0x00000080
        /*04c4*/ 	.short	0x010a
        /*04c6*/ 	.byte	0xff
	.zero		1


	//   ....[60]....
        /*04c8*/ 	.word	0x000039f0
        /*04cc*/ 	.word	0x00000000
        /*04d0*/ 	.word	0x00000000
        /*04d4*/ 	.short	0x0101
        /*04d6*/ 	.byte	0xff
	.zero		1


	//   ....[61]....
        /*04d8*/ 	.word	0x00003d10
        /*04dc*/ 	.word	0x000000ff
        /*04e0*/ 	.word	0x00000078
        /*04e4*/ 	.short	0x010a
        /*04e6*/ 	.byte	0x07
	.zero		1


	//   ....[62]....
        /*04e8*/ 	.word	0x00003f00
        /*04ec*/ 	.word	0x000000ff
        /*04f0*/ 	.word	0x00000050
        /*04f4*/ 	.short	0x010a
        /*04f6*/ 	.byte	0x07
	.zero		1


	//   ....[63]....
        /*04f8*/ 	.word	0x00004070
        /*04fc*/ 	.word	0x000000ff
        /*0500*/ 	.word	0x00000030
        /*0504*/ 	.short	0x010b
        /*0506*/ 	.byte	0x07
	.zero		1


	//   ....[64]....
        /*0508*/ 	.word	0x00004080
        /*050c*/ 	.word	0x000000ff
        /*0510*/ 	.word	0x00000000
        /*0514*/ 	.short	0x0101
        /*0516*/ 	.byte	0x08
	.zero		1


	//   ....[65]....
        /*0518*/ 	.word	0x000040a0
        /*051c*/ 	.word	0x000000ff
        /*0520*/ 	.word	0x00000058
        /*0524*/ 	.short	0x010a
        /*0526*/ 	.byte	0x07
	.zero		1


	//   ....[66]....
        /*0528*/ 	.word	0x00004200
        /*052c*/ 	.word	0x000000ff
        /*0530*/ 	.word	0x00000038
        /*0534*/ 	.short	0x010b
        /*0536*/ 	.byte	0x07
	.zero		1


	//   ....[67]....
        /*0538*/ 	.word	0x00004210
        /*053c*/ 	.word	0x000000ff
        /*0540*/ 	.word	0x00000000
        /*0544*/ 	.short	0x0101
        /*0546*/ 	.byte	0x08
	.zero		1


	//   ....[68]....
        /*0548*/ 	.word	0x00004220
        /*054c*/ 	.word	0x000000ff
        /*0550*/ 	.word	0x00000060
        /*0554*/ 	.short	0x010a
        /*0556*/ 	.byte	0x07
	.zero		1


	//   ....[69]....
        /*0558*/ 	.word	0x000043c0
        /*055c*/ 	.word	0x000000ff
        /*0560*/ 	.word	0x00000040
        /*0564*/ 	.short	0x010b
        /*0566*/ 	.byte	0x07
	.zero		1


	//   ....[70]....
        /*0568*/ 	.word	0x00004430
        /*056c*/ 	.word	0x000000ff
        /*0570*/ 	.word	0x00000000
        /*0574*/ 	.short	0x0101
        /*0576*/ 	.byte	0x08
	.zero		1


	//   ....[71]....
        /*0578*/ 	.word	0x00004460
        /*057c*/ 	.word	0x000000ff
        /*0580*/ 	.word	0x00000068
        /*0584*/ 	.short	0x010a
        /*0586*/ 	.byte	0x07
	.zero		1


	//   ....[72]....
        /*0588*/ 	.word	0x00004670
        /*058c*/ 	.word	0x000000ff
        /*0590*/ 	.word	0x00000048
        /*0594*/ 	.short	0x010b
        /*0596*/ 	.byte	0x07
	.zero		1


	//   ....[73]....
        /*0598*/ 	.word	0x00004690
        /*059c*/ 	.word	0x000000ff
        /*05a0*/ 	.word	0x00000000
        /*05a4*/ 	.short	0x0101
        /*05a6*/ 	.byte	0x0d
	.zero		1


	//   ....[74]....
        /*05a8*/ 	.word	0x000046c0
        /*05ac*/ 	.word	0x000000ff
        /*05b0*/ 	.word	0x00000050
        /*05b4*/ 	.short	0x010a
        /*05b6*/ 	.byte	0x07
	.zero		1


	//   ....[75]....
        /*05b8*/ 	.word	0x000046e0
        /*05bc*/ 	.word	0x000000ff
        /*05c0*/ 	.word	0x00000058
        /*05c4*/ 	.short	0x010a
        /*05c6*/ 	.byte	0x07
	.zero		1


	//   ....[76]....
        /*05c8*/ 	.word	0x00004700
        /*05cc*/ 	.word	0x000000ff
        /*05d0*/ 	.word	0x00000060
        /*05d4*/ 	.short	0x010a
        /*05d6*/ 	.byte	0x07
	.zero		1


	//   ....[77]....
        /*05d8*/ 	.word	0x00004740
        /*05dc*/ 	.word	0x00000000
        /*05e0*/ 	.word	0x00000068
        /*05e4*/ 	.short	0x010a
        /*05e6*/ 	.byte	0xff
	.zero		1


	//   ....[78]....
        /*05e8*/ 	.word	0x00004ab0
        /*05ec*/ 	.word	0x00000000
        /*05f0*/ 	.word	0x00000080
        /*05f4*/ 	.short	0x010a
        /*05f6*/ 	.byte	0xff
	.zero		1


	//   ....[79]....
        /*05f8*/ 	.word	0x00004bc0
        /*05fc*/ 	.word	0x00000000
        /*0600*/ 	.word	0x00000000
        /*0604*/ 	.short	0x0101
        /*0606*/ 	.byte	0xff
	.zero		1


	//   ....[80]....
        /*0608*/ 	.word	0x00005530
        /*060c*/ 	.word	0x000000ff
        /*0610*/ 	.word	0x00000030
        /*0614*/ 	.short	0x010a
        /*0616*/ 	.byte	0x2e
	.zero		1


	//   ....[81]....
        /*0618*/ 	.word	0x00005630
        /*061c*/ 	.word	0x00000057
        /*0620*/ 	.word	0x000000a0
        /*0624*/ 	.short	0x010a
        /*0626*/ 	.byte	0xff
	.zero		1


	//   ....[82]....
        /*0628*/ 	.word	0x000058b0
        /*062c*/ 	.word	0x000000ff
        /*0630*/ 	.word	0x00000030
        /*0634*/ 	.short	0x010a
        /*0636*/ 	.byte	0x2e
	.zero		1


	//   ....[83]....
        /*0638*/ 	.word	0x00005a80
        /*063c*/ 	.word	0x00000057
        /*0640*/ 	.word	0x000000a0
        /*0644*/ 	.short	0x010a
        /*0646*/ 	.byte	0xff
	.zero		1


	//   ....[84]....
        /*0648*/ 	.word	0x00006d00
        /*064c*/ 	.word	0x00000000
        /*0650*/ 	.word	0x00000000
        /*0654*/ 	.short	0x0101
        /*0656*/ 	.byte	0xff
	.zero		1


	//   ....[85]....
        /*0658*/ 	.word	0x00006d10
        /*065c*/ 	.word	0x00000003
        /*0660*/ 	.word	0x00000030
        /*0664*/ 	.short	0x010a
        /*0666*/ 	.byte	0xff
	.zero		1


	//   ....[86]....
        /*0668*/ 	.word	0x00006df0
        /*066c*/ 	.word	0x00000003
        /*0670*/ 	.word	0x00000030
        /*0674*/ 	.short	0x010a
        /*0676*/ 	.byte	0xff
	.zero		1


	//   ....[87]....
        /*0678*/ 	.word	0x00008120
        /*067c*/ 	.word	0x00000055
        /*0680*/ 	.word	0x00000000
        /*0684*/ 	.short	0x0101
        /*0686*/ 	.byte	0xff
	.zero		1


	//   ....[88]....
        /*0688*/ 	.word	0x00008140
        /*068c*/ 	.word	0x00000000
        /*0690*/ 	.word	0x00000030
        /*0694*/ 	.short	0x010a
        /*0696*/ 	.byte	0xff
	.zero		1


	//   ....[89]....
        /*0698*/ 	.word	0x00008210
        /*069c*/ 	.word	0x00000000
        /*06a0*/ 	.word	0x00000030
        /*06a4*/ 	.short	0x010a
        /*06a6*/ 	.byte	0xff
	.zero		1


	//   ....[90]....
        /*06a8*/ 	.word	0x00009540
        /*06ac*/ 	.word	0x00000054
        /*06b0*/ 	.word	0x00000000
        /*06b4*/ 	.short	0x0101
        /*06b6*/ 	.byte	0xff
	.zero		1


	//   ....[91]....
        /*06b8*/ 	.word	0x00009560
        /*06bc*/ 	.word	0x00000003
        /*06c0*/ 	.word	0x00000030
        /*06c4*/ 	.short	0x010a
        /*06c6*/ 	.byte	0xff
	.zero		1


	//   ....[92]....
        /*06c8*/ 	.word	0x00009630
        /*06cc*/ 	.word	0x00000003
        /*06d0*/ 	.word	0x00000030
        /*06d4*/ 	.short	0x010a
        /*06d6*/ 	.byte	0xff
	.zero		1


	//   ....[93]....
        /*06d8*/ 	.word	0x000099f0
        /*06dc*/ 	.word	0x000000ff
        /*06e0*/ 	.word	0x00000000
        /*06e4*/ 	.short	0x0101
        /*06e6*/ 	.byte	0x05
	.zero		1


	//   ....[94]....
        /*06e8*/ 	.word	0x0000a9b0
        /*06ec*/ 	.word	0x00000000
        /*06f0*/ 	.word	0x00000000
        /*06f4*/ 	.short	0x0101
        /*06f6*/ 	.byte	0xff
	.zero		1


	//   ....[95]....
        /*06f8*/ 	.word	0x0000ac20
        /*06fc*/ 	.word	0x000000ff
        /*0700*/ 	.word	0x00000000
        /*0704*/ 	.short	0x0101
        /*0706*/ 	.byte	0x04
	.zero		1


	//   ....[96]....
        /*0708*/ 	.word	0x0000ac40
        /*070c*/ 	.word	0x00000003
        /*0710*/ 	.word	0x000000d0
        /*0714*/ 	.short	0x010a
        /*0716*/ 	.byte	0xff
	.zero		1


	//   ....[97]....
        /*0718*/ 	.word	0x0000aca0
        /*071c*/ 	.word	0x00000002
        /*0720*/ 	.word	0x00000018
        /*0724*/ 	.short	0x010a
        /*0726*/ 	.byte	0xff
	.zero		1


	//   ....[98]....
        /*0728*/ 	.word	0x0000ad00
        /*072c*/ 	.word	0x00000002
        /*0730*/ 	.word	0x00000018
        /*0734*/ 	.short	0x010a
        /*0736*/ 	.byte	0xff
	.zero		1


	//   ....[99]....
        /*0738*/ 	.word	0x0000ad50
        /*073c*/ 	.word	0x00000002
        /*0740*/ 	.word	0x00000080
        /*0744*/ 	.short	0x010a
        /*0746*/ 	.byte	0xff
	.zero		1


	//   ....[100]....
        /*0748*/ 	.word	0x0000adb0
        /*074c*/ 	.word	0x00000000
        /*0750*/ 	.word	0x00000000
        /*0754*/ 	.short	0x010a
        /*0756*/ 	.byte	0xff
	.zero		1


	//   ....[101]....
        /*0758*/ 	.word	0x0000ae10
        /*075c*/ 	.word	0x00000000
        /*0760*/ 	.word	0x00000000
        /*0764*/ 	.short	0x010a
        /*0766*/ 	.byte	0xff
	.zero		1


	//   ....[102]....
        /*0768*/ 	.word	0x0000ae60
        /*076c*/ 	.word	0x00000000
        /*0770*/ 	.word	0x000000c0
        /*0774*/ 	.short	0x010a
        /*0776*/ 	.byte	0xff
	.zero		1


	//   ....[103]....
        /*0778*/ 	.word	0x0000aec0
        /*077c*/ 	.word	0x00000000
        /*0780*/ 	.word	0x00000090
        /*0784*/ 	.short	0x010a
        /*0786*/ 	.byte	0xff
	.zero		1


	//   ....[104]....
        /*0788*/ 	.word	0x0000af10
        /*078c*/ 	.word	0x00000000
        /*0790*/ 	.word	0x00000080
        /*0794*/ 	.short	0x010a
        /*0796*/ 	.byte	0xff
	.zero		1


	//   ....[105]....
        /*0798*/ 	.word	0x0000af70
        /*079c*/ 	.word	0x00000000
        /*07a0*/ 	.word	0x00000090
        /*07a4*/ 	.short	0x010a
        /*07a6*/ 	.byte	0xff
	.zero		1


	//   ....[106]....
        /*07a8*/ 	.word	0x0000afc0
        /*07ac*/ 	.word	0x00000000
        /*07b0*/ 	.word	0x00000080
        /*07b4*/ 	.short	0x010a
        /*07b6*/ 	.byte	0xff
	.zero		1


	//   ....[107]....
        /*07b8*/ 	.word	0x0000b020
        /*07bc*/ 	.word	0x00000003
        /*07c0*/ 	.word	0x000000b0
        /*07c4*/ 	.short	0x010a
        /*07c6*/ 	.byte	0xff
	.zero		1


	//   ....[108]....
        /*07c8*/ 	.word	0x0000b080
        /*07cc*/ 	.word	0x00000000
        /*07d0*/ 	.word	0x00000000
        /*07d4*/ 	.short	0x010a
        /*07d6*/ 	.byte	0xff
	.zero		1


	//   ....[109]....
        /*07d8*/ 	.word	0x0000b0e0
        /*07dc*/ 	.word	0x00000000
        /*07e0*/ 	.word	0x00000000
        /*07e4*/ 	.short	0x010a
        /*07e6*/ 	.byte	0xff
	.zero		1


	//   ....[110]....
        /*07e8*/ 	.word	0x0000b140
        /*07ec*/ 	.word	0x00000000
        /*07f0*/ 	.word	0x00000000
        /*07f4*/ 	.short	0x010a
        /*07f6*/ 	.byte	0xff
	.zero		1


	//   ....[111]....
        /*07f8*/ 	.word	0x0000b190
        /*07fc*/ 	.word	0x00000000
        /*0800*/ 	.word	0x00000080
        /*0804*/ 	.short	0x010a
        /*0806*/ 	.byte	0xff
	.zero		1


	//   ....[112]....
        /*0808*/ 	.word	0x0000b1f0
        /*080c*/ 	.word	0x00000000
        /*0810*/ 	.word	0x00000078
        /*0814*/ 	.short	0x010a
        /*0816*/ 	.byte	0xff
	.zero		1


	//   ....[113]....
        /*0818*/ 	.word	0x0000b250
        /*081c*/ 	.word	0x00000003
        /*0820*/ 	.word	0x00000050
        /*0824*/ 	.short	0x010a
        /*0826*/ 	.byte	0xff
	.zero		1


	//   ....[114]....
        /*0828*/ 	.word	0x0000b2b0
        /*082c*/ 	.word	0x00000003
        /*0830*/ 	.word	0x00000058
        /*0834*/ 	.short	0x010a
        /*0836*/ 	.byte	0xff
	.zero		1


	//   ....[115]....
        /*0838*/ 	.word	0x0000b310
        /*083c*/ 	.word	0x00000003
        /*0840*/ 	.word	0x00000060
        /*0844*/ 	.short	0x010a
        /*0846*/ 	.byte	0xff
	.zero		1


	//   ....[116]....
        /*0848*/ 	.word	0x0000b370
        /*084c*/ 	.word	0x00000003
        /*0850*/ 	.word	0x00000068
        /*0854*/ 	.short	0x010a
        /*0856*/ 	.byte	0xff
	.zero		1


	//   ....[117]....
        /*0858*/ 	.word	0x0000b3d0
        /*085c*/ 	.word	0x00000000
        /*0860*/ 	.word	0x00000050
        /*0864*/ 	.short	0x010a
        /*0866*/ 	.byte	0xff
	.zero		1


	//   ....[118]....
        /*0868*/ 	.word	0x0000b430
        /*086c*/ 	.word	0x00000000
        /*0870*/ 	.word	0x00000058
        /*0874*/ 	.short	0x010a
        /*0876*/ 	.byte	0xff
	.zero		1


	//   ....[119]....
        /*0878*/ 	.word	0x0000b490
        /*087c*/ 	.word	0x00000000
        /*0880*/ 	.word	0x00000060
        /*0884*/ 	.short	0x010a
        /*0886*/ 	.byte	0xff
	.zero		1


	//   ....[120]....
        /*0888*/ 	.word	0x0000b4e0
        /*088c*/ 	.word	0x00000000
        /*0890*/ 	.word	0x00000080
        /*0894*/ 	.short	0x010a
        /*0896*/ 	.byte	0xff
	.zero		1


	//   ....[121]....
        /*0898*/ 	.word	0x0000b540
        /*089c*/ 	.word	0x00000003
        /*08a0*/ 	.word	0x00000030
        /*08a4*/ 	.short	0x010a
        /*08a6*/ 	.byte	0xff
	.zero		1


	//   ....[122]....
        /*08a8*/ 	.word	0x0000b590
        /*08ac*/ 	.word	0x00000057
        /*08b0*/ 	.word	0x000000a0
        /*08b4*/ 	.short	0x010a
        /*08b6*/ 	.byte	0xff
	.zero		1


	//   ....[123]....
        /*08b8*/ 	.word	0x0000b5e0
        /*08bc*/ 	.word	0x00000003
        /*08c0*/ 	.word	0x00000030
        /*08c4*/ 	.short	0x010a
        /*08c6*/ 	.byte	0xff
	.zero		1


	//   ....[124]....
        /*08c8*/ 	.word	0x0000b630
        /*08cc*/ 	.word	0x00000000
        /*08d0*/ 	.word	0x00000030
        /*08d4*/ 	.short	0x010a
        /*08d6*/ 	.byte	0xff
	.zero		1


	//   ....[125]....
        /*08d8*/ 	.word	0x0000b680
        /*08dc*/ 	.word	0x00000003
        /*08e0*/ 	.word	0x00000030
        /*08e4*/ 	.short	0x010a
        /*08e6*/ 	.byte	0xff
	.zero		1


	//----- nvinfo : EIATTR_NUM_MBARRIERS
	.align		4
.L_47:
        /*08e8*/ 	.byte	0x03, 0x38
        /*08ea*/ 	.short	0x001c


	//----- nvinfo : EIATTR_EXIT_INSTR_OFFSETS
	.align		4
        /*08ec*/ 	.byte	0x04, 0x1c
        /*08ee*/ 	.short	(.L_49 - .L_48)


	//   ....[0]....
.L_48:
        /*08f0*/ 	.word	0x000023e0


	//   ....[1]....
        /*08f4*/ 	.word	0x000028d0


	//   ....[2]....
        /*08f8*/ 	.word	0x00002930


	//   ....[3]....
        /*08fc*/ 	.word	0x00003710


	//   ....[4]....
        /*0900*/ 	.word	0x00004770


	//   ....[5]....
        /*0904*/ 	.word	0x000047b0


	//   ....[6]....
        /*0908*/ 	.word	0x0000ab10


	//   ....[7]....
        /*090c*/ 	.word	0x0000ab90


	//   ....[8]....
        /*0910*/ 	.word	0x0000abc0


	//   ....[9]....
        /*0914*/ 	.word	0x0000ac30


	//----- nvinfo : EIATTR_MAX_THREADS
	.align		4
.L_49:
        /*0918*/ 	.byte	0x04, 0x05
        /*091a*/ 	.short	(.L_51 - .L_50)
.L_50:
        /*091c*/ 	.word	0x00000100
        /*0920*/ 	.word	0x00000001
        /*0924*/ 	.word	0x00000001


	//----- nvinfo : EIATTR_CRS_STACK_SIZE
	.align		4
.L_51:
        /*0928*/ 	.byte	0x04, 0x1e
        /*092a*/ 	.short	(.L_53 - .L_52)
.L_52:
        /*092c*/ 	.word	0x00000000


	//----- nvinfo : EIATTR_CBANK_PARAM_SIZE
	.align		4
.L_53:
        /*0930*/ 	.byte	0x03, 0x19
        /*0932*/ 	.short	0x0800


	//----- nvinfo : EIATTR_PARAM_CBANK
	.align		4
        /*0934*/ 	.byte	0x04, 0x0a
        /*0936*/ 	.short	(.L_55 - .L_54)
	.align		4
.L_54:
        /*0938*/ 	.word	index@(.nv.constant0._ZN7cutlass13device_kernelINS_4gemm6kernel13GemmUniversalIN4cute5tupleIJiiiiEEENS1_10collective13CollectiveMmaINS1_35MainloopSm100TmaUmmaWarpSpecializedILi3ELi2ELi2ENS5_IJNS4_1CILi1EEESB_SB_EEEEENS5_IJNSA_ILi128EEENSA_ILi256EEENSA_ILi64EEEEEENS_6half_tENS5_IJlSB_lEEESI_SJ_NS4_8TiledMMAINS4_8MMA_AtomIJNS4_20SM100_MMA_F16BF16_SSISI_SI_fLi128ELi256ELNS4_4UMMA5MajorE0ELSO_0ELNSN_7ScaleInE0ELSP_0EEEEEENS4_6LayoutISC_NS5_IJNSA_ILi0EEEST_ST_EEEEENS5_IJNS4_10UnderscoreESW_SW_EEEEENS4_13SM90_TMA_LOADENS4_14ComposedLayoutINS4_7SwizzleILi3ELi4ELi3EEENS4_18smem_ptr_flag_bitsILi16EEENSS_INS5_IJNSA_ILi8EEESG_EEENS5_IJSG_SB_EEEEEEEvNS4_8identityESZ_S19_vS1A_EENS_8epilogue10collective18CollectiveEpilogueINS1C_23Sm100TmaWarpSpecializedILi4ELi2ELi64ELb1ELb0EEEJSH_NS5_IJNSS_ISE_SB_EENSS_ISG_SB_EEEEESI_SJ_SI_SJ_NS1C_6fusion15FusionCallbacksIS1G_NS1K_13LinCombEltActINS1C_6thread4ReLuESI_fSI_fLNS_15FloatRoundStyleE2EEESH_S1J_JEEENS4_5SM1004TMEM4LOAD26SM100_TMEM_LOAD_32dp32b64xESZ_S19_NS4_39AutoVectorizingCopyWithAssumedAlignmentILi128EEENS4_14SM90_TMA_STOREES19_S1X_S1X_EEEvvEEEEvNT_6ParamsE)
        /*093c*/ 	.short	0x0380
        /*093e*/ 	.short	0x0800


	//----- nvinfo : EIATTR_SW_WAR
	.align		4
.L_55:
        /*0940*/ 	.byte	0x04, 0x36
        /*0942*/ 	.short	(.L_57 - .L_56)
.L_56:
        /*0944*/ 	.word	0x00000008
.L_57:


//--------------------- .nv.callgraph             --------------------------
	.section	.nv.callgraph,"",@"SHT_CUDA_CALLGRAPH"
	.align	4
	.sectionentsize	8
	.align		4
        /*0000*/ 	.word	0x00000000
	.align		4
        /*0004*/ 	.word	0xffffffff
	.align		4
        /*0008*/ 	.word	index@(_ZN7cutlass13device_kernelINS_4gemm6kernel13GemmUniversalIN4cute5tupleIJiiiiEEENS1_10collective13CollectiveMmaINS1_35MainloopSm100TmaUmmaWarpSpecializedILi3ELi2ELi2ENS5_IJNS4_1CILi1EEESB_SB_EEEEENS5_IJNSA_ILi128EEENSA_ILi256EEENSA_ILi64EEEEEENS_6half_tENS5_IJlSB_lEEESI_SJ_NS4_8TiledMMAINS4_8MMA_AtomIJNS4_20SM100_MMA_F16BF16_SSISI_SI_fLi128ELi256ELNS4_4UMMA5MajorE0ELSO_0ELNSN_7ScaleInE0ELSP_0EEEEEENS4_6LayoutISC_NS5_IJNSA_ILi0EEEST_ST_EEEEENS5_IJNS4_10UnderscoreESW_SW_EEEEENS4_13SM90_TMA_LOADENS4_14ComposedLayoutINS4_7SwizzleILi3ELi4ELi3EEENS4_18smem_ptr_flag_bitsILi16EEENSS_INS5_IJNSA_ILi8EEESG_EEENS5_IJSG_SB_EEEEEEEvNS4_8identityESZ_S19_vS1A_EENS_8epilogue10collective18CollectiveEpilogueINS1C_23Sm100TmaWarpSpecializedILi4ELi2ELi64ELb1ELb0EEEJSH_NS5_IJNSS_ISE_SB_EENSS_ISG_SB_EEEEESI_SJ_SI_SJ_NS1C_6fusion15FusionCallbacksIS1G_NS1K_13LinCombEltActINS1C_6thread4ReLuESI_fSI_fLNS_15FloatRoundStyleE2EEESH_S1J_JEEENS4_5SM1004TMEM4LOAD26SM100_TMEM_LOAD_32dp32b64xESZ_S19_NS4_39AutoVectorizingCopyWithAssumedAlignmentILi128EEENS4_14SM90_TMA_STOREES19_S1X_S1X_EEEvvEEEEvNT_6ParamsE)
	.align		4
        /*000c*/ 	.word	index@(__assertfail)
	.align		4
        /*0010*/ 	.word	0x00000000
	.align		4
        /*0014*/ 	.word	0xfffffffe
	.align		4
        /*0018*/ 	.word	0x00000000
	.align		4
        /*001c*/ 	.word	0xfffffffd
	.align		4
        /*0020*/ 	.word	0x00000000
	.align		4
        /*0024*/ 	.word	0xfffffffc


//--------------------- .nv.constant4             --------------------------
	.section	.nv.constant4,"a",@progbits
	.align	8
	.align		8
.nv.constant4:
        /*0000*/ 	.dword	__assertfail
	.align		8
        /*0008*/ 	.dword	__unnamed_1
	.align		8
        /*0010*/ 	.dword	__unnamed_2
	.align		8
        /*0018*/ 	.dword	_ZN39_INTERNAL_1bc251f4_4_k_cu_9304d88b_29504cuda3std3__45__cpo5beginE
	.align		8
        /*0020*/ 	.dword	_ZN39_INTERNAL_1bc251f4_4_k_cu_9304d88b_29504cuda3std3__45__cpo3endE
	.align		8
        /*0028*/ 	.dword	_ZN39_INTERNAL_1bc251f4_4_k_cu_9304d88b_29504cuda3std3__45__cpo6cbeginE
	.align		8
        /*0030*/ 	.dword	_ZN39_INTERNAL_1bc251f4_4_k_cu_9304d88b_29504cuda3std3__45__cpo4cendE
	.align		8
        /*0038*/ 	.dword	_ZN39_INTERNAL_1bc251f4_4_k_cu_9304d88b_29504cuda3std3__441_GLOBAL__N__1bc251f4_4_k_cu_9304d88b_29506ignoreE
	.align		8
        /*0040*/ 	.dword	_ZN39_INTERNAL_1bc251f4_4_k_cu_9304d88b_29504cuda3std3__419piecewise_constructE
	.align		8
        /*0048*/ 	.dword	_ZN39_INTERNAL_1bc251f4_4_k_cu_9304d88b_29504cuda3std3__48in_placeE
	.align		8
        /*0050*/ 	.dword	_ZN39_INTERNAL_1bc251f4_4_k_cu_9304d88b_29504cuda3std6ranges3__45__cpo4swapE
	.align		8
        /*0058*/ 	.dword	_ZN39_INTERNAL_1bc251f4_4_k_cu_9304d88b_29504cuda3std6ranges3__45__cpo9iter_moveE
	.align		8
        /*0060*/ 	.dword	_ZN39_INTERNAL_1bc251f4_4_k_cu_9304d88b_29504cute7productE
	.align		8
        /*0068*/ 	.dword	_ZN39_INTERNAL_1bc251f4_4_k_cu_9304d88b_29504cute1_E
	.align		8
        /*0070*/ 	.dword	$str$25
	.align		8
        /*0078*/ 	.dword	$str$26
	.align		8
        /*0080*/ 	.dword	$str$27
	.align		8
        /*0088*/ 	.dword	$str$28


//--------------------- .text._ZN7cutlass13device_kernelINS_4gemm6kernel13GemmUniversalIN4cute5tupleIJiiiiEEENS1_10collective13CollectiveMmaINS1_35MainloopSm100TmaUmmaWarpSpecializedILi3ELi2ELi2ENS5_IJNS4_1CILi1EEESB_SB_EEEEENS5_IJNSA_ILi128EEENSA_ILi256EEENSA_ILi64EEEEEENS_6half_tENS5_IJlSB_lEEESI_SJ_NS4_8TiledMMAINS4_8MMA_AtomIJNS4_20SM100_MMA_F16BF16_SSISI_SI_fLi128ELi256ELNS4_4UMMA5MajorE0ELSO_0ELNSN_7ScaleInE0ELSP_0EEEEEENS4_6LayoutISC_NS5_IJNSA_ILi0EEEST_ST_EEEEENS5_IJNS4_10UnderscoreESW_SW_EEEEENS4_13SM90_TMA_LOADENS4_14ComposedLayoutINS4_7SwizzleILi3ELi4ELi3EEENS4_18smem_ptr_flag_bitsILi16EEENSS_INS5_IJNSA_ILi8EEESG_EEENS5_IJSG_SB_EEEEEEEvNS4_8identityESZ_S19_vS1A_EENS_8epilogue10collective18CollectiveEpilogueINS1C_23Sm100TmaWarpSpecializedILi4ELi2ELi64ELb1ELb0EEEJSH_NS5_IJNSS_ISE_SB_EENSS_ISG_SB_EEEEESI_SJ_SI_SJ_NS1C_6fusion15FusionCallbacksIS1G_NS1K_13LinCombEltActINS1C_6thread4ReLuESI_fSI_fLNS_15FloatRoundStyleE2EEESH_S1J_JEEENS4_5SM1004TMEM4LOAD26SM100_TMEM_LOAD_32dp32b64xESZ_S19_NS4_39AutoVectorizingCopyWithAssumedAlignmentILi128EEENS4_14SM90_TMA_STOREES19_S1X_S1X_EEEvvEEEEvNT_6ParamsE --------------------------
	.section	.text._ZN7cutlass13device_kernelINS_4gemm6kernel13GemmUniversalIN4cute5tupleIJiiiiEEENS1_10collective13CollectiveMmaINS1_35MainloopSm100TmaUmmaWarpSpecializedILi3ELi2ELi2ENS5_IJNS4_1CILi1EEESB_SB_EEEEENS5_IJNSA_ILi128EEENSA_ILi256EEENSA_ILi64EEEEEENS_6half_tENS5_IJlSB_lEEESI_SJ_NS4_8TiledMMAINS4_8MMA_AtomIJNS4_20SM100_MMA_F16BF16_SSISI_SI_fLi128ELi256ELNS4_4UMMA5MajorE0ELSO_0ELNSN_7ScaleInE0ELSP_0EEEEEENS4_6LayoutISC_NS5_IJNSA_ILi0EEEST_ST_EEEEENS5_IJNS4_10UnderscoreESW_SW_EEEEENS4_13SM90_TMA_LOADENS4_14ComposedLayoutINS4_7SwizzleILi3ELi4ELi3EEENS4_18smem_ptr_flag_bitsILi16EEENSS_INS5_IJNSA_ILi8EEESG_EEENS5_IJSG_SB_EEEEEEEvNS4_8identityESZ_S19_vS1A_EENS_8epilogue10collective18CollectiveEpilogueINS1C_23Sm100TmaWarpSpecializedILi4ELi2ELi64ELb1ELb0EEEJSH_NS5_IJNSS_ISE_SB_EENSS_ISG_SB_EEEEESI_SJ_SI_SJ_NS1C_6fusion15FusionCallbacksIS1G_NS1K_13LinCombEltActINS1C_6thread4ReLuESI_fSI_fLNS_15FloatRoundStyleE2EEESH_S1J_JEEENS4_5SM1004TMEM4LOAD26SM100_TMEM_LOAD_32dp32b64xESZ_S19_NS4_39AutoVectorizingCopyWithAssumedAlignmentILi128EEENS4_14SM90_TMA_STOREES19_S1X_S1X_EEEvvEEEEvNT_6ParamsE,"ax",@progbits
	.align	128
.text._ZN7cutlass13device_kernelINS_4gemm6kernel13GemmUniversalIN4cute5tupleIJiiiiEEENS1_10collective13CollectiveMmaINS1_35MainloopSm100TmaUmmaWarpSpecializedILi3ELi2ELi2ENS5_IJNS4_1CILi1EEESB_SB_EEEEENS5_IJNSA_ILi128EEENSA_ILi256EEENSA_ILi64EEEEEENS_6half_tENS5_IJlSB_lEEESI_SJ_NS4_8TiledMMAINS4_8MMA_AtomIJNS4_20SM100_MMA_F16BF16_SSISI_SI_fLi128ELi256ELNS4_4UMMA5MajorE0ELSO_0ELNSN_7ScaleInE0ELSP_0EEEEEENS4_6LayoutISC_NS5_IJNSA_ILi0EEEST_ST_EEEEENS5_IJNS4_10UnderscoreESW_SW_EEEEENS4_13SM90_TMA_LOADENS4_14ComposedLayoutINS4_7SwizzleILi3ELi4ELi3EEENS4_18smem_ptr_flag_bitsILi16EEENSS_INS5_IJNSA_ILi8EEESG_EEENS5_IJSG_SB_EEEEEEEvNS4_8identityESZ_S19_vS1A_EENS_8epilogue10collective18CollectiveEpilogueINS1C_23Sm100TmaWarpSpecializedILi4ELi2ELi64ELb1ELb0EEEJSH_NS5_IJNSS_ISE_SB_EENSS_ISG_SB_EEEEESI_SJ_SI_SJ_NS1C_6fusion15FusionCallbacksIS1G_NS1K_13LinCombEltActINS1C_6thread4ReLuESI_fSI_fLNS_15FloatRoundStyleE2EEESH_S1J_JEEENS4_5SM1004TMEM4LOAD26SM100_TMEM_LOAD_32dp32b64xESZ_S19_NS4_39AutoVectorizingCopyWithAssumedAlignmentILi128EEENS4_14SM90_TMA_STOREES19_S1X_S1X_EEEvvEEEEvNT_6ParamsE:
        .type           _ZN7cutlass13device_kernelINS_4gemm6kernel13GemmUniversalIN4cute5tupleIJiiiiEEENS1_10collective13CollectiveMmaINS1_35MainloopSm100TmaUmmaWarpSpecializedILi3ELi2ELi2ENS5_IJNS4_1CILi1EEESB_SB_EEEEENS5_IJNSA_ILi128EEENSA_ILi256EEENSA_ILi64EEEEEENS_6half_tENS5_IJlSB_lEEESI_SJ_NS4_8TiledMMAINS4_8MMA_AtomIJNS4_20SM100_MMA_F16BF16_SSISI_SI_fLi128ELi256ELNS4_4UMMA5MajorE0ELSO_0ELNSN_7ScaleInE0ELSP_0EEEEEENS4_6LayoutISC_NS5_IJNSA_ILi0EEEST_ST_EEEEENS5_IJNS4_10UnderscoreESW_SW_EEEEENS4_13SM90_TMA_LOADENS4_14ComposedLayoutINS4_7SwizzleILi3ELi4ELi3EEENS4_18smem_ptr_flag_bitsILi16EEENSS_INS5_IJNSA_ILi8EEESG_EEENS5_IJSG_SB_EEEEEEEvNS4_8identityESZ_S19_vS1A_EENS_8epilogue10collective18CollectiveEpilogueINS1C_23Sm100TmaWarpSpecializedILi4ELi2ELi64ELb1ELb0EEEJSH_NS5_IJNSS_ISE_SB_EENSS_ISG_SB_EEEEESI_SJ_SI_SJ_NS1C_6fusion15FusionCallbacksIS1G_NS1K_13LinCombEltActINS1C_6thread4ReLuESI_fSI_fLNS_15FloatRoundStyleE2EEESH_S1J_JEEENS4_5SM1004TMEM4LOAD26SM100_TMEM_LOAD_32dp32b64xESZ_S19_NS4_39AutoVectorizingCopyWithAssumedAlignmentILi128EEENS4_14SM90_TMA_STOREES19_S1X_S1X_EEEvvEEEEvNT_6ParamsE,@function
        .size           _ZN7cutlass13device_kernelINS_4gemm6kernel13GemmUniversalIN4cute5tupleIJiiiiEEENS1_10collective13CollectiveMmaINS1_35MainloopSm100TmaUmmaWarpSpecializedILi3ELi2ELi2ENS5_IJNS4_1CILi1EEESB_SB_EEEEENS5_IJNSA_ILi128EEENSA_ILi256EEENSA_ILi64EEEEEENS_6half_tENS5_IJlSB_lEEESI_SJ_NS4_8TiledMMAINS4_8MMA_AtomIJNS4_20SM100_MMA_F16BF16_SSISI_SI_fLi128ELi256ELNS4_4UMMA5MajorE0ELSO_0ELNSN_7ScaleInE0ELSP_0EEEEEENS4_6LayoutISC_NS5_IJNSA_ILi0EEEST_ST_EEEEENS5_IJNS4_10UnderscoreESW_SW_EEEEENS4_13SM90_TMA_LOADENS4_14ComposedLayoutINS4_7SwizzleILi3ELi4ELi3EEENS4_18smem_ptr_flag_bitsILi16EEENSS_INS5_IJNSA_ILi8EEESG_EEENS5_IJSG_SB_EEEEEEEvNS4_8identityESZ_S19_vS1A_EENS_8epilogue10collective18CollectiveEpilogueINS1C_23Sm100TmaWarpSpecializedILi4ELi2ELi64ELb1ELb0EEEJSH_NS5_IJNSS_ISE_SB_EENSS_ISG_SB_EEEEESI_SJ_SI_SJ_NS1C_6fusion15FusionCallbacksIS1G_NS1K_13LinCombEltActINS1C_6thread4ReLuESI_fSI_fLNS_15FloatRoundStyleE2EEESH_S1J_JEEENS4_5SM1004TMEM4LOAD26SM100_TMEM_LOAD_32dp32b64xESZ_S19_NS4_39AutoVectorizingCopyWithAssumedAlignmentILi128EEENS4_14SM90_TMA_STOREES19_S1X_S1X_EEEvvEEEEvNT_6ParamsE,(.L_x_168 - _ZN7cutlass13device_kernelINS_4gemm6kernel13GemmUniversalIN4cute5tupleIJiiiiEEENS1_10collective13CollectiveMmaINS1_35MainloopSm100TmaUmmaWarpSpecializedILi3ELi2ELi2ENS5_IJNS4_1CILi1EEESB_SB_EEEEENS5_IJNSA_ILi128EEENSA_ILi256EEENSA_ILi64EEEEEENS_6half_tENS5_IJlSB_lEEESI_SJ_NS4_8TiledMMAINS4_8MMA_AtomIJNS4_20SM100_MMA_F16BF16_SSISI_SI_fLi128ELi256ELNS4_4UMMA5MajorE0ELSO_0ELNSN_7ScaleInE0ELSP_0EEEEEENS4_6LayoutISC_NS5_IJNSA_ILi0EEEST_ST_EEEEENS5_IJNS4_10UnderscoreESW_SW_EEEEENS4_13SM90_TMA_LOADENS4_14ComposedLayoutINS4_7SwizzleILi3ELi4ELi3EEENS4_18smem_ptr_flag_bitsILi16EEENSS_INS5_IJNSA_ILi8EEESG_EEENS5_IJSG_SB_EEEEEEEvNS4_8identityESZ_S19_vS1A_EENS_8epilogue10collective18CollectiveEpilogueINS1C_23Sm100TmaWarpSpecializedILi4ELi2ELi64ELb1ELb0EEEJSH_NS5_IJNSS_ISE_SB_EENSS_ISG_SB_EEEEESI_SJ_SI_SJ_NS1C_6fusion15FusionCallbacksIS1G_NS1K_13LinCombEltActINS1C_6thread4ReLuESI_fSI_fLNS_15FloatRoundStyleE2EEESH_S1J_JEEENS4_5SM1004TMEM4LOAD26SM100_TMEM_LOAD_32dp32b64xESZ_S19_NS4_39AutoVectorizingCopyWithAssumedAlignmentILi128EEENS4_14SM90_TMA_STOREES19_S1X_S1X_EEEvvEEEEvNT_6ParamsE)
        .other          _ZN7cutlass13device_kernelINS_4gemm6kernel13GemmUniversalIN4cute5tupleIJiiiiEEENS1_10collective13CollectiveMmaINS1_35MainloopSm100TmaUmmaWarpSpecializedILi3ELi2ELi2ENS5_IJNS4_1CILi1EEESB_SB_EEEEENS5_IJNSA_ILi128EEENSA_ILi256EEENSA_ILi64EEEEEENS_6half_tENS5_IJlSB_lEEESI_SJ_NS4_8TiledMMAINS4_8MMA_AtomIJNS4_20SM100_MMA_F16BF16_SSISI_SI_fLi128ELi256ELNS4_4UMMA5MajorE0ELSO_0ELNSN_7ScaleInE0ELSP_0EEEEEENS4_6LayoutISC_NS5_IJNSA_ILi0EEEST_ST_EEEEENS5_IJNS4_10UnderscoreESW_SW_EEEEENS4_13SM90_TMA_LOADENS4_14ComposedLayoutINS4_7SwizzleILi3ELi4ELi3EEENS4_18smem_ptr_flag_bitsILi16EEENSS_INS5_IJNSA_ILi8EEESG_EEENS5_IJSG_SB_EEEEEEEvNS4_8identityESZ_S19_vS1A_EENS_8epilogue10collective18CollectiveEpilogueINS1C_23Sm100TmaWarpSpecializedILi4ELi2ELi64ELb1ELb0EEEJSH_NS5_IJNSS_ISE_SB_EENSS_ISG_SB_EEEEESI_SJ_SI_SJ_NS1C_6fusion15FusionCallbacksIS1G_NS1K_13LinCombEltActINS1C_6thread4ReLuESI_fSI_fLNS_15FloatRoundStyleE2EEESH_S1J_JEEENS4_5SM1004TMEM4LOAD26SM100_TMEM_LOAD_32dp32b64xESZ_S19_NS4_39AutoVectorizingCopyWithAssumedAlignmentILi128EEENS4_14SM90_TMA_STOREES19_S1X_S1X_EEEvvEEEEvNT_6ParamsE,@"STO_CUDA_ENTRY STV_DEFAULT"
_ZN7cutlass13device_kernelINS_4gemm6kernel13GemmUniversalIN4cute5tupleIJiiiiEEENS1_10collective13CollectiveMmaINS1_35MainloopSm100TmaUmmaWarpSpecializedILi3ELi2ELi2ENS5_IJNS4_1CILi1EEESB_SB_EEEEENS5_IJNSA_ILi128EEENSA_ILi256EEENSA_ILi64EEEEEENS_6half_tENS5_IJlSB_lEEESI_SJ_NS4_8TiledMMAINS4_8MMA_AtomIJNS4_20SM100_MMA_F16BF16_SSISI_SI_fLi128ELi256ELNS4_4UMMA5MajorE0ELSO_0ELNSN_7ScaleInE0ELSP_0EEEEEENS4_6LayoutISC_NS5_IJNSA_ILi0EEEST_ST_EEEEENS5_IJNS4_10UnderscoreESW_SW_EEEEENS4_13SM90_TMA_LOADENS4_14ComposedLayoutINS4_7SwizzleILi3ELi4ELi3EEENS4_18smem_ptr_flag_bitsILi16EEENSS_INS5_IJNSA_ILi8EEESG_EEENS5_IJSG_SB_EEEEEEEvNS4_8identityESZ_S19_vS1A_EENS_8epilogue10collective18CollectiveEpilogueINS1C_23Sm100TmaWarpSpecializedILi4ELi2ELi64ELb1ELb0EEEJSH_NS5_IJNSS_ISE_SB_EENSS_ISG_SB_EEEEESI_SJ_SI_SJ_NS1C_6fusion15FusionCallbacksIS1G_NS1K_13LinCombEltActINS1C_6thread4ReLuESI_fSI_fLNS_15FloatRoundStyleE2EEESH_S1J_JEEENS4_5SM1004TMEM4LOAD26SM100_TMEM_LOAD_32dp32b64xESZ_S19_NS4_39AutoVectorizingCopyWithAssumedAlignmentILi128EEENS4_14SM90_TMA_STOREES19_S1X_S1X_EEEvvEEEEvNT_6ParamsE:
[----:B------:R-:W1:Y:S01]  /*0000*/  LDC R1, c[0x0][0x37c] ;  /* 0x0000df00ff017b82 */ /* 0x000e620000000800 */
[----:B------:R-:W2:Y:S01]  /*0010*/  S2R R174, SR_TID.X ;  /* 0x0000000000ae7919 */ /* 0x000ea20000002100 */
[----:B------:R-:W3:Y:S01]  /*0020*/  LDCU.64 UR6, c[0x0][0x890] ;  /* 0x00011200ff0677ac */ /* 0x000ee20008000a00 */
[----:B------:R-:W-:Y:S02]  /*0030*/  PRMT R159, RZ, 0x7610, R159 ;  /* 0x00007610ff9f7816 */ /* 0x000fe4000000009f */
[----:B------:R-:W-:Y:S01]  /*0040*/  ELECT P5, URZ, PT ;  /* 0x0000000000ff782f */ /* 0x000fe200038a0000 */
[----:B------:R-:W4:Y:S01]  /*0050*/  LDCU.64 UR44, c[0x0][0x358] ;  /* 0x00006b00ff2c77ac */ /* 0x000f220008000a00 */
[----:B---3--:R-:W-:-:S04]  /*0060*/  UISETP.NE.U32.AND UP2, UPT, UR6, URZ, UPT ;  /* 0x000000ff0600728c */ /* 0x008fc8000bf45070 */
[----:B------:R-:W-:Y:S01]  /*0070*/  UISETP.NE.AND.EX UP2, UPT, UR7, URZ, UPT, UP2 ;  /* 0x000000ff0700728c */ /* 0x000fe2000bf45320 */
[----:B--2---:R-:W-:-:S05]  /*0080*/  SHF.R.U32.HI R166, RZ, 0x5, R174 ;  /* 0x00000005ffa67819 */ /* 0x004fca00000116ae */
[----:B------:R-:W2:Y:S02]  /*0090*/  SHFL.IDX PT, R0, R166, RZ, 0x1f ;  /* 0x00001fffa6007589 */ /* 0x000ea400000e0000 */
[----:B--2---:R-:W-:Y:S01]  /*00a0*/  R2UR UR8, R0 ;  /* 0x00000000000872ca */ /* 0x004fe200000e0000 */
[----:B-1--4-:R-:W-:Y:S05]  /*00b0*/  BRA.U UP2, `(.L_x_0) ;  /* 0x00000001022c7547 */ /* 0x012fea000b800000 */
[----:B------:R-:W1:Y:S02]  /*00c0*/  LDCU.64 UR4, c[0x0][0x888] ;  /* 0x00011100ff0477ac */ /* 0x000e640008000a00 */
[----:B-1----:R-:W-:-:S04]  /*00d0*/  UISETP.NE.U32.AND UP0, UPT, UR4, URZ, UPT ;  /* 0x000000ff0400728c */ /* 0x002fc8000bf05070 */
[----:B------:R-:W-:-:S09]  /*00e0*/  UISETP.NE.AND.EX UP0, UPT, UR5, URZ, UPT, UP0 ;  /* 0x000000ff0500728c */ /* 0x000fd2000bf05300 */
[----:B------:R-:W-:Y:S05]  /*00f0*/  BRA.U !UP0, `(.L_x_1) ;  /* 0x0000000108107547 */ /* 0x000fea000b800000 */
[----:B------:R-:W1:Y:S02]  /*0100*/  LDC.64 R2, c[0x0][0x888] ;  /* 0x00022200ff027b82 */ /* 0x000e640000000a00 */
[----:B-1----:R1:W5:Y:S01]  /*0110*/  LDG.E R81, desc[UR44][R2.64] ;  /* 0x0000002c02517981 */ /* 0x002362000c1e1900 */
[----:B------:R-:W-:Y:S01]  /*0120*/  HFMA2 R159, -RZ, RZ, 0, 5.9604644775390625e-08 ;  /* 0x00000001ff9f7431 */ /* 0x000fe200000001ff */
[----:B------:R-:W-:Y:S05]  /*0130*/  BRA `(.L_x_0) ;  /* 0x00000000000c7947 */ /* 0x000fea0003800000 */
.L_x_1:
[----:B------:R-:W1:Y:S01]  /*0140*/  LDCU UR4, c[0x0][0x880] ;  /* 0x00011000ff0477ac */ /* 0x000e620008000800 */
[----:B------:R-:W-:Y:S01]  /*0150*/  HFMA2 R159, -RZ, RZ, 0, 5.9604644775390625e-08 ;  /* 0x00000001ff9f7431 */ /* 0x000fe200000001ff */
[----:B-1----:R-:W-:-:S07]  /*0160*/  MOV R81, UR4 ;  /* 0x0000000400517c02 */ /* 0x002fce0008000f00 */
.L_x_0:
[----:B------:R-:W2:Y:S02]  /*0170*/  LDCU.64 UR4, c[0x0][0x8b0] ;  /* 0x00011600ff0477ac */ /* 0x000ea40008000a00 */
[----:B--2---:R-:W-:-:S04]  /*0180*/  UISETP.NE.U32.AND UP0, UPT, UR4, URZ, UPT ;  /* 0x000000ff0400728c */ /* 0x004fc8000bf05070 */
[----:B------:R-:W-:-:S09]  /*0190*/  UISETP.NE.AND.EX UP0, UPT, UR5, URZ, UPT, UP0 ;  /* 0x000000ff0500728c */ /* 0x000fd2000bf05300 */
[----:B------:R-:W-:Y:S05]  /*01a0*/  BRA.U UP0, `(.L_x_2) ;  /* 0x0000000100247547 */ /* 0x000fea000b800000 */
[----:B------:R-:W2:Y:S02]  /*01b0*/  LDCU.64 UR4, c[0x0][0x8a8] ;  /* 0x00011500ff0477ac */ /* 0x000ea40008000a00 */
[----:B--2---:R-:W-:-:S04]  /*01c0*/  UISETP.NE.U32.AND UP0, UPT, UR4, URZ, UPT ;  /* 0x000000ff0400728c */ /* 0x004fc8000bf05070 */
[----:B------:R-:W-:-:S09]  /*01d0*/  UISETP.NE.AND.EX UP0, UPT, UR5, URZ, UPT, UP0 ;  /* 0x000000ff0500728c */ /* 0x000fd2000bf05300 */
[----:B------:R-:W-:Y:S05]  /*01e0*/  BRA.U !UP0, `(.L_x_3) ;  /* 0x00000001080c7547 */ /* 0x000fea000b800000 */
[----:B------:R-:W2:Y:S02]  /*01f0*/  LDC.64 R78, c[0x0][0x8a8] ;  /* 0x00022a00ff4e7b82 */ /* 0x000ea40000000a00 */
[----:B--2---:R2:W5:Y:S01]  /*0200*/  LDG.E R78, desc[UR44][R78.64] ;  /* 0x0000002c4e4e7981 */ /* 0x004562000c1e1900 */
[----:B------:R-:W-:Y:S05]  /*0210*/  BRA `(.L_x_2) ;  /* 0x0000000000087947 */ /* 0x000fea0003800000 */
.L_x_3:
[----:B------:R-:W2:Y:S02]  /*0220*/  LDCU UR4, c[0x0][0x8a0] ;  /* 0x00011400ff0477ac */ /* 0x000ea40008000800 */
[----:B--2---:R-:W-:Y:S02]  /*0230*/  MOV R78, UR4 ;  /* 0x00000004004e7c02 */ /* 0x004fe40008000f00 */
.L_x_2:
[----:B------:R-:W-:Y:S01]  /*0240*/  IMAD.U32 R0, RZ, RZ, UR8 ;  /* 0x00000008ff007e24 */ /* 0x000fe2000f8e00ff */
[----:B------:R-:W-:Y:S04]  /*0250*/  BSSY.RECONVERGENT B0, `(.L_x_4) ;  /* 0x000000c000007945 */ /* 0x000fe80003800200 */
[C---:B------:R-:W-:Y:S02]  /*0260*/  ISETP.NE.OR P1, PT, R0.reuse, 0x1, !P5 ;  /* 0x000000010000780c */ /* 0x040fe40006f25670 */
[----:B------:R-:W-:-:S11]  /*0270*/  ISETP.NE.OR P0, PT, R0, 0x3, !P5 ;  /* 0x000000030000780c */ /* 0x000fd60006f05670 */
[----:B------:R-:W-:Y:S05]  /*0280*/  @P1 BRA `(.L_x_5) ;  /* 0x0000000000201947 */ /* 0x000fea0003800000 */
[----:B------:R-:W3:Y:S02]  /*0290*/  LDCU.64 UR4, c[0x0][0x348] ;  /* 0x00006900ff0477ac */ /* 0x000ee40008000a00 */
[----:B---3--:R-:W-:Y:S02]  /*02a0*/  UIADD3 UR10, UP1, UPT, UR4, 0x80, URZ ;  /* 0x00000080040a7890 */ /* 0x008fe4000ff3e0ff */
[----:B------:R-:W-:Y:S02]  /*02b0*/  UIADD3 UR4, UP0, UPT, UR4, 0x180, URZ ;  /* 0x0000018004047890 */ /* 0x000fe4000ff1e0ff */
[----:B------:R-:W-:Y:S02]  /*02c0*/  UIADD3.X UR11, UPT, UPT, URZ, UR5, URZ, UP1, !UPT ;  /* 0x00000005ff0b7290 */ /* 0x000fe40008ffe4ff */
[----:B------:R-:W-:-:S07]  /*02d0*/  UIADD3.X UR5, UPT, UPT, URZ, UR5, URZ, UP0, !UPT ;  /* 0x00000005ff057290 */ /* 0x000fce00087fe4ff */
[----:B------:R3:W-:Y:S02]  /*02e0*/  UTMACCTL.PF [UR10] ;  /* 0x000000000a0079b9 */ /* 0x0007e40008040000 */
[----:B------:R3:W-:Y:S02]  /*02f0*/  UTMACCTL.PF [UR4] ;  /* 0x00000000040079b9 */ /* 0x0007e40008040000 */
[----:B---3--:R-:W-:Y:S01]  /*0300*/  NOP ;  /* 0x0000000000007918 */ /* 0x008fe20000000000 */
.L_x_5:
[----:B------:R-:W-:Y:S05]  /*0310*/  BSYNC.RECONVERGENT B0 ;  /* 0x0000000000007941 */ /* 0x000fea0003800200 */
.L_x_4:
[----:B------:R-:W-:Y:S04]  /*0320*/  BSSY.RECONVERGENT B0, `(.L_x_6) ;  /* 0x000000a000007945 */ /* 0x000fe80003800200 */
        /* <DEDUP_REMOVED lines=9> */
.L_x_7:
[----:B------:R-:W-:Y:S05]  /*03c0*/  BSYNC.RECONVERGENT B0 ;  /* 0x0000000000007941 */ /* 0x000fea0003800200 */
.L_x_6:
[----:B------:R-:W3:Y:S01]  /*03d0*/  LDCU.64 UR4, c[0x0][0x888] ;  /* 0x00011100ff0477ac */ /* 0x000ee20008000a00 */
[----:B------:R-:W-:Y:S02]  /*03e0*/  UISETP.EQ.U32.AND UP0, UPT, UR6, URZ, UPT ;  /* 0x000000ff0600728c */ /* 0x000fe4000bf02070 */
[----:B------:R-:W-:Y:S02]  /*03f0*/  UPLOP3.LUT UP3, UPT, UPT, UPT, UPT, 0x40, 0x4 ;  /* 0x000000000004789c */ /* 0x000fe40003f6e870 */
[----:B---3--:R-:W-:-:S04]  /*0400*/  UISETP.NE.U32.AND UP1, UPT, UR4, URZ, UPT ;  /* 0x000000ff0400728c */ /* 0x008fc8000bf25070 */
[----:B------:R-:W-:-:S04]  /*0410*/  UISETP.NE.AND.EX UP1, UPT, UR5, URZ, UPT, UP1 ;  /* 0x000000ff0500728c */ /* 0x000fc8000bf25310 */
[----:B------:R-:W-:-:S04]  /*0420*/  UISETP.EQ.OR.EX UP4, UPT, UR7, URZ, !UP1, UP0 ;  /* 0x000000ff0700728c */ /* 0x000fc8000cf82700 */
[----:B------:R-:W-:-:S05]  /*0430*/  UP2UR UR48, UPR, URZ, 0x10 ;  /* 0x00000010ff307883 */ /* 0x000fca0008000000 */
[----:B------:R-:W-:Y:S07]  /*0440*/  BRA.U !UP4, `(.L_x_8) ;  /* 0x000000010c147547 */ /* 0x000fee000b800000 */
[----:B------:R-:W-:Y:S01]  /*0450*/  PLOP3.LUT P1, PT, PT, PT, UP2, 0x80, 0x8 ;  /* 0x000000000008781c */ /* 0x000fe20003f2f028 */
[----:B------:R-:W-:-:S12]  /*0460*/  UPLOP3.LUT UP3, UPT, UPT, UPT, UP1, 0x40, 0x4 ;  /* 0x000000000004789c */ /* 0x000fd80003f6e810 */
[----:B-----5:R-:W-:-:S13]  /*0470*/  @!P1 FSETP.EQ.AND P0, PT, R81, RZ, PT ;  /* 0x000000ff5100920b */ /* 0x020fda0003f02000 */
[----:B------:R-:W-:Y:S01]  /*0480*/  @!P1 VOTEU.ANY UP0, P0 ;  /* 0x0000000000ff9886 */ /* 0x000fe20000000100 */
[----:B------:R-:W-:-:S11]  /*0490*/  @!UP2 UPLOP3.LUT UP3, UPT, UPT, UPT, UP0, 0x80, 0x8 ;  /* 0x000000000008a89c */ /* 0x000fd60003f6f000 */
.L_x_8:
[----:B-1----:R-:W1:Y:S01]  /*04a0*/  SHFL.IDX PT, R2, R166, RZ, 0x1f ;  /* 0x00001fffa6027589 */ /* 0x002e6200000e0000 */
[----:B------:R-:W-:-:S04]  /*04b0*/  UISETP.NE.AND UP0, UPT, UR8, 0x2, UPT ;  /* 0x000000020800788c */ /* 0x000fc8000bf05270 */
[----:B------:R-:W-:Y:S01]  /*04c0*/  USEL UR6, URZ, 0x1, UP0 ;  /* 0x00000001ff067887 */ /* 0x000fe20008000000 */
[----:B-1----:R-:W-:-:S13]  /*04d0*/  ISETP.NE.AND P0, PT, R2, RZ, PT ;  /* 0x000000ff0200720c */ /* 0x002fda0003f05270 */
[----:B------:R-:W-:Y:S05]  /*04e0*/  @P0 BRA `(.L_x_9) ;  /* 0x0000000000400947 */ /* 0x000fea0003800000 */
[----:B------:R-:W1:Y:S01]  /*04f0*/  S2UR UR5, SR_CgaCtaId ;  /* 0x00000000000579c3 */ /* 0x000e620000008800 */
[----:B------:R-:W-:Y:S01]  /*0500*/  UMOV UR7, 0x400 ;  /* 0x0000040000077882 */ /* 0x000fe20000000000 */
[----:B------:R-:W-:Y:S01]  /*0510*/  UMOV UR4, 0x1 ;  /* 0x0000000100047882 */ /* 0x000fe20000000000 */
[----:B------:R-:W-:Y:S01]  /*0520*/  ELECT P0, URZ, PT ;  /* 0x0000000000ff782f */ /* 0x000fe20003800000 */
[----:B------:R-:W-:-:S04]  /*0530*/  UIADD3 UR10, UPT, UPT, -UR4, 0x100000, URZ ;  /* 0x00100000040a7890 */ /* 0x000fc8000fffe1ff */
[----:B------:R-:W-:Y:S02]  /*0540*/  USHF.L.U32 UR11, UR10, 0xb, URZ ;  /* 0x0000000b0a0b7899 */ /* 0x000fe400080006ff */
[----:B------:R-:W-:Y:S02]  /*0550*/  USHF.L.U32 UR10, UR10, 0x1, URZ ;  /* 0x000000010a0a7899 */ /* 0x000fe400080006ff */
[----:B-1----:R-:W-:Y:S01]  /*0560*/  ULEA UR5, UR5, UR7, 0x18 ;  /* 0x0000000705057291 */ /* 0x002fe2000f8ec0ff */
[----:B------:R-:W1:Y:S11]  /*0570*/  FENCE.VIEW.ASYNC.S ;  /* 0x00000000000073c6 */ /* 0x000e760000000000 */
[----:B-1----:R1:W3:Y:S01]  /*0580*/  SYNCS.EXCH.64 URZ, [UR5], UR10 ;  /* 0x0000000a05ff75b2 */ /* 0x0022e20008000100 */
[----:B------:R1:W4:Y:S01]  /*0590*/  SYNCS.EXCH.64 URZ, [UR5+0x18], UR10 ;  /* 0x0000180a05ff75b2 */ /* 0x0003220008000100 */
[----:B------:R1:W1:Y:S01]  /*05a0*/  SYNCS.EXCH.64 URZ, [UR5+0x8], UR10 ;  /* 0x0000080a05ff75b2 */ /* 0x0002620008000100 */
[----:B------:R1:W1:Y:S01]  /*05b0*/  SYNCS.EXCH.64 URZ, [UR5+0x20], UR10 ;  /* 0x0000200a05ff75b2 */ /* 0x0002620008000100 */
[----:B------:R1:W1:Y:S01]  /*05c0*/  SYNCS.EXCH.64 URZ, [UR5+0x10], UR10 ;  /* 0x0000100a05ff75b2 */ /* 0x0002620008000100 */
[----:B------:R1:W1:Y:S01]  /*05d0*/  SYNCS.EXCH.64 URZ, [UR5+0x28], UR10 ;  /* 0x0000280a05ff75b2 */ /* 0x0002620008000100 */
[----:B------:R-:W-:Y:S01]  /*05e0*/  NOP ;  /* 0x0000000000007918 */ /* 0x000fe20000000000 */
.L_x_9:
[----:B------:R-:W2:Y:S01]  /*05f0*/  SHFL.IDX PT, R2, R166, RZ, 0x1f ;  /* 0x00001fffa6027589 */ /* 0x000ea200000e0000 */
[----:B------:R-:W-:Y:S01]  /*0600*/  NOP ;  /* 0x0000000000007918 */ /* 0x000fe20000000000 */
[----:B--2---:R-:W-:-:S13]  /*0610*/  ISETP.NE.AND P0, PT, R2, 0x1, PT ;  /* 0x000000010200780c */ /* 0x004fda0003f05270 */
[----:B------:R-:W-:Y:S05]  /*0620*/  @P0 BRA `(.L_x_10) ;  /* 0x0000000000580947 */ /* 0x000fea0003800000 */
[----:B------:R-:W2:Y:S01]  /*0630*/  S2UR UR7, SR_CgaCtaId ;  /* 0x00000000000779c3 */ /* 0x000ea20000008800 */
[----:B------:R-:W-:Y:S01]  /*0640*/  UMOV UR9, 0x400 ;  /* 0x0000040000097882 */ /* 0x000fe20000000000 */
[----:B-1----:R-:W-:Y:S01]  /*0650*/  UMOV UR5, 0x20 ;  /* 0x0000002000057882 */ /* 0x002fe20000000000 */
[----:B------:R-:W-:Y:S01]  /*0660*/  UMOV UR4, 0x80 ;  /* 0x0000008000047882 */ /* 0x000fe20000000000 */
[----:B------:R-:W-:-:S04]  /*0670*/  UIADD3 UR10, UPT, UPT, -UR5, 0x100000, URZ ;  /* 0x00100000050a7890 */ /* 0x000fc8000fffe1ff */
[----:B------:R-:W-:Y:S02]  /*0680*/  USHF.L.U32 UR11, UR10, 0xb, URZ ;  /* 0x0000000b0a0b7899 */ /* 0x000fe400080006ff */
[----:B------:R-:W-:Y:S02]  /*0690*/  USHF.L.U32 UR10, UR10, 0x1, URZ ;  /* 0x000000010a0a7899 */ /* 0x000fe400080006ff */
[----:B------:R-:W-:-:S04]  /*06a0*/  UIADD3 UR4, UPT, UPT, -UR4, 0x100000, URZ ;  /* 0x0010000004047890 */ /* 0x000fc8000fffe1ff */
[----:B------:R-:W-:Y:S02]  /*06b0*/  USHF.L.U32 UR5, UR4, 0xb, URZ ;  /* 0x0000000b04057899 */ /* 0x000fe400080006ff */
[----:B------:R-:W-:Y:S01]  /*06c0*/  USHF.L.U32 UR4, UR4, 0x1, URZ ;  /* 0x0000000104047899 */ /* 0x000fe200080006ff */
[----:B------:R-:W-:Y:S01]  /*06d0*/  ELECT P0, URZ, PT ;  /* 0x0000000000ff782f */ /* 0x000fe20003800000 */
[----:B--2---:R-:W-:Y:S01]  /*06e0*/  ULEA UR7, UR7, UR9, 0x18 ;  /* 0x0000000907077291 */ /* 0x004fe2000f8ec0ff */
[----:B------:R-:W1:Y:S11]  /*06f0*/  FENCE.VIEW.ASYNC.S ;  /* 0x00000000000073c6 */ /* 0x000e760000000000 */
[----:B-1----:R2:W1:Y:S01]  /*0700*/  SYNCS.EXCH.64 URZ, [UR7+0x30], UR10 ;  /* 0x0000300a07ff75b2 */ /* 0x0024620008000100 */
[----:B------:R2:W1:Y:S01]  /*0710*/  SYNCS.EXCH.64 URZ, [UR7+0x50], UR4 ;  /* 0x0000500407ff75b2 */ /* 0x0004620008000100 */
[----:B------:R2:W1:Y:S01]  /*0720*/  SYNCS.EXCH.64 URZ, [UR7+0x38], UR10 ;  /* 0x0000380a07ff75b2 */ /* 0x0004620008000100 */
[----:B------:R2:W1:Y:S01]  /*0730*/  SYNCS.EXCH.64 URZ, [UR7+0x58], UR4 ;  /* 0x0000580407ff75b2 */ /* 0x0004620008000100 */
[----:B------:R2:W1:Y:S01]  /*0740*/  SYNCS.EXCH.64 URZ, [UR7+0x40], UR10 ;  /* 0x0000400a07ff75b2 */ /* 0x0004620008000100 */
[----:B------:R2:W1:Y:S01]  /*0750*/  SYNCS.EXCH.64 URZ, [UR7+0x60], UR4 ;  /* 0x0000600407ff75b2 */ /* 0x0004620008000100 */
[----:B------:R2:W1:Y:S01]  /*0760*/  SYNCS.EXCH.64 URZ, [UR7+0x48], UR10 ;  /* 0x0000480a07ff75b2 */ /* 0x0004620008000100 */
[----:B------:R2:W1:Y:S02]  /*0770*/  SYNCS.EXCH.64 URZ, [UR7+0x68], UR4 ;  /* 0x0000680407ff75b2 */ /* 0x0004640008000100 */
[----:B--2---:R-:W-:Y:S01]  /*0780*/  NOP ;  /* 0x0000000000007918 */ /* 0x004fe20000000000 */
.L_x_10:
[----:B------:R-:W2:Y:S01]  /*0790*/  SHFL.IDX PT, R2, R166, RZ, 0x1f ;  /* 0x00001fffa6027589 */ /* 0x000ea200000e0000 */
[----:B------:R-:W-:Y:S01]  /*07a0*/  NOP ;  /* 0x0000000000007918 */ /* 0x000fe20000000000 */
[----:B--2---:R-:W-:-:S13]  /*07b0*/  ISETP.NE.AND P0, PT, R2, 0x3, PT ;  /* 0x000000030200780c */ /* 0x004fda0003f05270 */
[----:B------:R-:W-:Y:S05]  /*07c0*/  @P0 BRA `(.L_x_11) ;  /* 0x0000000000300947 */ /* 0x000fea0003800000 */
[----:B-1----:R-:W1:Y:S01]  /*07d0*/  S2UR UR5, SR_CgaCtaId ;  /* 0x00000000000579c3 */ /* 0x002e620000008800 */
        /* <DEDUP_REMOVED lines=8> */
[----:B-1----:R2:W1:Y:S01]  /*0860*/  SYNCS.EXCH.64 URZ, [UR5+0x70], UR10 ;  /* 0x0000700a05ff75b2 */ /* 0x0024620008000100 */
[----:B------:R2:W1:Y:S02]  /*0870*/  SYNCS.EXCH.64 URZ, [UR5+0x78], UR10 ;  /* 0x0000780a05ff75b2 */ /* 0x0004640008000100 */
[----:B--2---:R-:W-:Y:S01]  /*0880*/  NOP ;  /* 0x0000000000007918 */ /* 0x004fe20000000000 */
.L_x_11:
[----:B------:R-:W2:Y:S01]  /*0890*/  SHFL.IDX PT, R2, R166, RZ, 0x1f ;  /* 0x00001fffa6027589 */ /* 0x000ea200000e0000 */
[----:B------:R-:W-:Y:S01]  /*08a0*/  NOP ;  /* 0x0000000000007918 */ /* 0x000fe20000000000 */
[----:B--2---:R-:W-:-:S13]  /*08b0*/  ISETP.NE.AND P0, PT, R2, 0x4, PT ;  /* 0x000000040200780c */ /* 0x004fda0003f05270 */
[----:B------:R-:W-:Y:S05]  /*08c0*/  @P0 BRA `(.L_x_12) ;  /* 0x00000000004c0947 */ /* 0x000fea0003800000 */
[----:B-1----:R-:W1:Y:S01]  /*08d0*/  S2UR UR5, SR_CgaCtaId ;  /* 0x00000000000579c3 */ /* 0x002e620000008800 */
[----:B------:R-:W-:Y:S01]  /*08e0*/  UMOV UR9, 0xe0 ;  /* 0x000000e000097882 */ /* 0x000fe20000000000 */
[----:B------:R-:W-:Y:S01]  /*08f0*/  UMOV UR7, 0x400 ;  /* 0x0000040000077882 */ /* 0x000fe20000000000 */
[----:B------:R-:W-:Y:S01]  /*0900*/  USEL UR9, UR9, 0x100, UP3 ;  /* 0x0000010009097887 */ /* 0x000fe20009800000 */
[----:B------:R-:W-:Y:S01]  /*0910*/  UMOV UR4, 0x1 ;  /* 0x0000000100047882 */ /* 0x000fe20000000000 */
[----:B------:R-:W-:Y:S01]  /*0920*/  ELECT P0, URZ, PT ;  /* 0x0000000000ff782f */ /* 0x000fe20003800000 */
[----:B------:R-:W-:-:S04]  /*0930*/  UIADD3 UR10, UPT, UPT, -UR4, 0x100000, URZ ;  /* 0x00100000040a7890 */ /* 0x000fc8000fffe1ff */
[----:B------:R-:W-:Y:S02]  /*0940*/  USHF.L.U32 UR11, UR10, 0xb, URZ ;  /* 0x0000000b0a0b7899 */ /* 0x000fe400080006ff */
[----:B------:R-:W-:Y:S02]  /*0950*/  USHF.L.U32 UR10, UR10, 0x1, URZ ;  /* 0x000000010a0a7899 */ /* 0x000fe400080006ff */
[----:B------:R-:W-:-:S04]  /*0960*/  UIADD3 UR12, UPT, UPT, -UR9, 0x100000, URZ ;  /* 0x00100000090c7890 */ /* 0x000fc8000fffe1ff */
[----:B------:R-:W-:Y:S02]  /*0970*/  USHF.L.U32 UR13, UR12, 0xb, URZ ;  /* 0x0000000b0c0d7899 */ /* 0x000fe400080006ff */
[----:B------:R-:W-:Y:S02]  /*0980*/  USHF.L.U32 UR12, UR12, 0x1, URZ ;  /* 0x000000010c0c7899 */ /* 0x000fe400080006ff */
[----:B-1----:R-:W-:Y:S01]  /*0990*/  ULEA UR5, UR5, UR7, 0x18 ;  /* 0x0000000705057291 */ /* 0x002fe2000f8ec0ff */
[----:B------:R-:W1:Y:S11]  /*09a0*/  FENCE.VIEW.ASYNC.S ;  /* 0x00000000000073c6 */ /* 0x000e760000000000 */
[----:B-1----:R2:W1:Y:S01]  /*09b0*/  SYNCS.EXCH.64 URZ, [UR5+0x80], UR10 ;  /* 0x0000800a05ff75b2 */ /* 0x0024620008000100 */
[----:B------:R2:W1:Y:S01]  /*09c0*/  SYNCS.EXCH.64 URZ, [UR5+0x90], UR12 ;  /* 0x0000900c05ff75b2 */ /* 0x0004620008000100 */
[----:B------:R2:W1:Y:S01]  /*09d0*/  SYNCS.EXCH.64 URZ, [UR5+0x88], UR10 ;  /* 0x0000880a05ff75b2 */ /* 0x0004620008000100 */
[----:B------:R2:W1:Y:S02]  /*09e0*/  SYNCS.EXCH.64 URZ, [UR5+0x98], UR12 ;  /* 0x0000980c05ff75b2 */ /* 0x0004640008000100 */
[----:B--2---:R-:W-:Y:S01]  /*09f0*/  NOP ;  /* 0x0000000000007918 */ /* 0x004fe20000000000 */
.L_x_12:
        /* <DEDUP_REMOVED lines=20> */
[----:B------:R2:W1:Y:S02]  /*0b40*/  SYNCS.EXCH.64 URZ, [UR7+0xb8], UR4 ;  /* 0x0000b80407ff75b2 */ /* 0x0004640008000100 */
[----:B--2---:R-:W-:Y:S01]  /*0b50*/  NOP ;  /* 0x0000000000007918 */ /* 0x004fe20000000000 */
.L_x_13:
        /* <DEDUP_REMOVED lines=18> */
.L_x_14:
[----:B-1----:R-:W1:Y:S01]  /*0c80*/  S2UR UR5, SR_CTAID.X ;  /* 0x00000000000579c3 */ /* 0x002e620000002500 */
[----:B------:R-:W-:-:S05]  /*0c90*/  CS2R.32 R160, SR_CgaSize ;  /* 0x0000000000a07805 */ /* 0x000fca0000008a00 */
[----:B------:R-:W-:-:S05]  /*0ca0*/  IMAD R160, R160, -0xa0, RZ ;  /* 0xffffff60a0a07824 */ /* 0x000fca00078e02ff */
[----:B------:R-:W-:-:S14]  /*0cb0*/  R2UR UR9, R160 ;  /* 0x00000000a00972ca */ /* 0x000fdc00000e0000 */
[----:B------:R-:W2:Y:S01]  /*0cc0*/  LDCU UR9, c[0x0][UR9+0x2b0] ;  /* 0x00005600090977ac */ /* 0x000ea20008000800 */
[----:B------:R-:W-:Y:S01]  /*0cd0*/  NOP ;  /* 0x0000000000007918 */ /* 0x000fe20000000000 */
[----:B------:R-:W-:-:S05]  /*0ce0*/  CS2R.32 R160, SR_CgaSize ;  /* 0x0000000000a07805 */ /* 0x000fca0000008a00 */
[----:B------:R-:W-:-:S05]  /*0cf0*/  IMAD R160, R160, -0xa0, RZ ;  /* 0xffffff60a0a07824 */ /* 0x000fca00078e02ff */
[----:B------:R-:W-:-:S14]  /*0d00*/  R2UR UR7, R160 ;  /* 0x00000000a00772ca */ /* 0x000fdc00000e0000 */
[----:B------:R-:W3:Y:S01]  /*0d10*/  LDCU UR7, c[0x0][UR7+0x2b4] ;  /* 0x00005680070777ac */ /* 0x000ee20008000800 */
[----:B------:R-:W4:Y:S08]  /*0d20*/  S2UR UR4, SR_CTAID.Y ;  /* 0x00000000000479c3 */ /* 0x000f300000002600 */
[----:B------:R-:W3:Y:S01]  /*0d30*/  LDC R9, c[0x0][0xb24] ;  /* 0x0002c900ff097b82 */ /* 0x000ee20000000800 */
[----:B-1----:R-:W-:-:S02]  /*0d40*/  I2FP.F32.U32 R4, UR5 ;  /* 0x0000000500047c45 */ /* 0x002fc40008201000 */
[----:B------:R-:W-:-:S05]  /*0d50*/  CS2R.32 R5, SR_CgaSize ;  /* 0x0000000000057805 */ /* 0x000fca0000008a00 */
[----:B------:R-:W-:-:S06]  /*0d60*/  IMAD R5, R5, -0xa0, RZ ;  /* 0xffffff6005057824 */ /* 0x000fcc00078e02ff */
[----:B------:R-:W1:Y:S01]  /*0d70*/  LDC R5, c[0x0][R5+0x2a0] ;  /* 0x0000a80005057b82 */ /* 0x000e620000000800 */
[----:B------:R-:W-:Y:S01]  /*0d80*/  MOV R21, UR5 ;  /* 0x0000000500157c02 */ /* 0x000fe20008000f00 */
[----:B--2---:R-:W-:Y:S01]  /*0d90*/  FMUL R4, R4, UR9 ;  /* 0x0000000904047c20 */ /* 0x004fe20008400000 */
[----:B----4-:R-:W-:Y:S02]  /*0da0*/  I2FP.F32.U32 R2, UR4 ;  /* 0x0000000400027c45 */ /* 0x010fe40008201000 */
[----:B------:R-:W-:-:S05]  /*0db0*/  CS2R.32 R3, SR_CgaSize ;  /* 0x0000000000037805 */ /* 0x000fca0000008a00 */
[----:B------:R-:W-:-:S06]  /*0dc0*/  IMAD R3, R3, -0xa0, RZ ;  /* 0xffffff6003037824 */ /* 0x000fcc00078e02ff */
[----:B------:R-:W2:Y:S01]  /*0dd0*/  LDC R3, c[0x0][R3+0x2a4] ;  /* 0x0000a90003037b82 */ /* 0x000ea20000000800 */
[----:B------:R-:W4:Y:S01]  /*0de0*/  F2I.U32.TRUNC.NTZ R160, R4 ;  /* 0x0000000400a07305 */ /* 0x000f22000020f000 */
[----:B------:R-:W-:Y:S01]  /*0df0*/  MOV R20, UR4 ;  /* 0x0000000400147c02 */ /* 0x000fe20008000f00 */
[----:B---3--:R-:W-:-:S05]  /*0e00*/  FMUL R2, R2, UR7 ;  /* 0x0000000702027c20 */ /* 0x008fca0008400000 */
[----:B------:R-:W-:Y:S01]  /*0e10*/  BAR.SYNC.DEFER_BLOCKING 0x0 ;  /* 0x0000000000007b1d */ /* 0x000fe20000010000 */
[----:B------:R-:W-:-:S05]  /*0e20*/  ISETP.GE.AND P0, PT, R9, 0x1, PT ;  /* 0x000000010900780c */ /* 0x000fca0003f06270 */
[----:B------:R-:W3:Y:S02]  /*0e30*/  F2I.U32.TRUNC.NTZ R158, R2 ;  /* 0x00000002009e7305 */ /* 0x000ee4000020f000 */
[----:B------:R-:W2:Y:S01]  /*0e40*/  S2UR UR36, SR_CTAID.Z ;  /* 0x00000000002479c3 */ /* 0x000ea20000002700 */
[----:B----4-:R-:W-:-:S05]  /*0e50*/  IADD3 R160, PT, PT, -R160, RZ, RZ ;  /* 0x000000ffa0a07210 */ /* 0x010fca0007ffe1ff */
[----:B-1----:R-:W-:Y:S01]  /*0e60*/  IMAD R160, R5, R160, UR5 ;  /* 0x0000000505a07e24 */ /* 0x002fe2000f8e02a0 */
[----:B---3--:R-:W-:-:S05]  /*0e70*/  IADD3 R158, PT, PT, -R158, RZ, RZ ;  /* 0x000000ff9e9e7210 */ /* 0x008fca0007ffe1ff */
[----:B--2---:R-:W-:Y:S01]  /*0e80*/  IMAD R158, R3, R158, UR4 ;  /* 0x00000004039e7e24 */ /* 0x004fe2000f8e029e */
[----:B------:R-:W-:Y:S06]  /*0e90*/  @!P0 BRA `(.L_x_15) ;  /* 0x0000000000b88947 */ /* 0x000fec0003800000 */
[----:B------:R-:W1:Y:S01]  /*0ea0*/  LDC.64 R4, c[0x0][0xb18] ;  /* 0x0002c600ff047b82 */ /* 0x000e620000000a00 */
[----:B------:R-:W-:-:S07]  /*0eb0*/  ISETP.NE.AND P0, PT, R9, 0x1, PT ;  /* 0x000000010900780c */ /* 0x000fce0003f05270 */
[----:B------:R-:W2:Y:S08]  /*0ec0*/  LDC R10, c[0x0][0xb0c] ;  /* 0x0002c300ff0a7b82 */ /* 0x000eb00000000800 */
[----:B------:R-:W3:Y:S08]  /*0ed0*/  LDC R11, c[0x0][0x370] ;  /* 0x0000dc00ff0b7b82 */ /* 0x000ef00000000800 */
[----:B------:R-:W4:Y:S01]  /*0ee0*/  LDC R12, c[0x0][0x374] ;  /* 0x0000dd00ff0c7b82 */ /* 0x000f220000000800 */
[----:B-1----:R-:W-:-:S07]  /*0ef0*/  ISETP.NE.AND P1, PT, R4, 0x1, PT ;  /* 0x000000010400780c */ /* 0x002fce0003f25270 */
[----:B------:R-:W3:Y:S01]  /*0f00*/  LDC.64 R6, c[0x0][0xb10] ;  /* 0x0002c400ff067b82 */ /* 0x000ee20000000a00 */
[----:B--2---:R-:W-:-:S07]  /*0f10*/  ISETP.NE.AND P2, PT, R10, 0x1, PT ;  /* 0x000000010a00780c */ /* 0x004fce0003f45270 */
[----:B------:R-:W1:Y:S08]  /*0f20*/  LDC R8, c[0x0][0xb20] ;  /* 0x0002c800ff087b82 */ /* 0x000e700000000800 */
[----:B------:R-:W2:Y:S01]  /*0f30*/  LDC.64 R2, c[0x0][0xb28] ;  /* 0x0002ca00ff027b82 */ /* 0x000ea20000000a00 */
[----:B----4-:R-:W-:-:S04]  /*0f40*/  IMAD.HI.U32 R13, R12, R5, RZ ;  /* 0x000000050c0d7227 */ /* 0x010fc800078e00ff */
[----:B------:R-:W-:-:S04]  /*0f50*/  IMAD.HI.U32 R5, R20, R5, RZ ;  /* 0x0000000514057227 */ /* 0x000fc800078e00ff */
[----:B---3--:R-:W-:-:S04]  /*0f60*/  IMAD.HI.U32 R14, R11, R6, RZ ;  /* 0x000000060b0e7227 */ /* 0x008fc800078e00ff */
[C---:B------:R-:W-:Y:S01]  /*0f70*/  IMAD.HI.U32 R16, R21.reuse, R6, RZ ;  /* 0x0000000615107227 */ /* 0x040fe200078e00ff */
[-C--:B------:R-:W-:Y:S02]  /*0f80*/  @P2 SHF.R.U32.HI R11, RZ, R7.reuse, R14 ;  /* 0x00000007ff0b2219 */ /* 0x080fe4000001160e */
[-C--:B-1----:R-:W-:Y:S02]  /*0f90*/  @P1 SHF.R.U32.HI R12, RZ, R8.reuse, R13 ;  /* 0x00000008ff0c1219 */ /* 0x082fe4000001160d */
[----:B------:R-:W-:Y:S02]  /*0fa0*/  SHF.R.U32.HI R5, RZ, R8, R5 ;  /* 0x00000008ff057219 */ /* 0x000fe40000011605 */
[----:B------:R-:W-:Y:S02]  /*0fb0*/  SHF.R.U32.HI R16, RZ, R7, R16 ;  /* 0x00000007ff107219 */ /* 0x000fe40000011610 */
[----:B------:R-:W-:Y:S01]  /*0fc0*/  SEL R5, R20, R5, !P1 ;  /* 0x0000000514057207 */ /* 0x000fe20004800000 */
[----:B--2---:R-:W-:Y:S01]  /*0fd0*/  IMAD.HI.U32 R14, R12, R2, RZ ;  /* 0x000000020c0e7227 */ /* 0x004fe200078e00ff */
[----:B------:R-:W-:-:S02]  /*0fe0*/  SEL R7, R21, R16, !P2 ;  /* 0x0000001015077207 */ /* 0x000fc40005000000 */
[----:B------:R-:W-:Y:S01]  /*0ff0*/  IADD3 R13, PT, PT, -R5, RZ, RZ ;  /* 0x000000ff050d7210 */ /* 0x000fe20007ffe1ff */
[----:B------:R-:W-:Y:S01]  /*1000*/  IMAD.HI.U32 R6, R11, R2, RZ ;  /* 0x000000020b067227 */ /* 0x000fe200078e00ff */
[----:B------:R-:W-:-:S03]  /*1010*/  @P0 SHF.R.U32.HI R12, RZ, R3, R14 ;  /* 0x00000003ff0c0219 */ /* 0x000fc6000001160e */
[----:B------:R-:W-:Y:S01]  /*1020*/  IMAD R13, R4, R13, R20 ;  /* 0x0000000d040d7224 */ /* 0x000fe200078e0214 */
[----:B------:R-:W-:Y:S01]  /*1030*/  @P0 SHF.R.U32.HI R11, RZ, R3, R6 ;  /* 0x00000003ff0b0219 */ /* 0x000fe20000011606 */
[----:B------:R-:W-:-:S04]  /*1040*/  IMAD R12, R12, R9, RZ ;  /* 0x000000090c0c7224 */ /* 0x000fc800078e02ff */
[----:B------:R-:W-:Y:S01]  /*1050*/  IMAD R6, R11, R9, RZ ;  /* 0x000000090b067224 */ /* 0x000fe200078e02ff */
[----:B------:R-:W-:-:S04]  /*1060*/  ISETP.GE.AND P1, PT, R5, R12, PT ;  /* 0x0000000c0500720c */ /* 0x000fc80003f26270 */
[----:B------:R-:W-:Y:S01]  /*1070*/  ISETP.GE.OR P1, PT, R7, R6, P1 ;  /* 0x000000060700720c */ /* 0x000fe20000f26670 */
[----:B------:R-:W-:-:S05]  /*1080*/  IMAD.HI.U32 R6, R5, R2, RZ ;  /* 0x0000000205067227 */ /* 0x000fca00078e00ff */
[----:B------:R-:W-:-:S04]  /*1090*/  SHF.R.U32.HI R6, RZ, R3, R6 ;  /* 0x00000003ff067219 */ /* 0x000fc80000011606 */
[----:B------:R-:W-:-:S03]  /*10a0*/  SEL R6, R5, R6, !P0 ;  /* 0x0000000605067207 */ /* 0x000fc60004000000 */
[----:B------:R-:W-:Y:S01]  /*10b0*/  @!P1 IMAD.HI.U32 R8, R7, R2, RZ ;  /* 0x0000000207089227 */ /* 0x000fe200078e00ff */
[----:B------:R-:W-:-:S04]  /*10c0*/  IADD3 R2, PT, PT, -R6, RZ, RZ ;  /* 0x000000ff06027210 */ /* 0x000fc80007ffe1ff */
[----:B------:R-:W-:Y:S01]  /*10d0*/  @!P1 SHF.R.U32.HI R8, RZ, R3, R8 ;  /* 0x00000003ff089219 */ /* 0x000fe20000011608 */
[----:B------:R-:W-:-:S03]  /*10e0*/  IMAD R2, R9, R2, R5 ;  /* 0x0000000209027224 */ /* 0x000fc600078e0205 */
[----:B------:R-:W-:-:S05]  /*10f0*/  @!P1 SEL R3, R7, R8, !P0 ;  /* 0x0000000807039207 */ /* 0x000fca0004000000 */
[--C-:B------:R-:W-:Y:S02]  /*1100*/  @!P1 IMAD.IADD R6, R6, 0x1, -R3.reuse ;  /* 0x0000000106069824 */ /* 0x100fe400078e0a03 */
[----:B------:R-:W-:Y:S01]  /*1110*/  @!P1 IMAD R3, R2, R11, R3 ;  /* 0x0000000b02039224 */ /* 0x000fe200078e0203 */
[----:B------:R-:W-:Y:S01]  /*1120*/  IADD3 R2, PT, PT, -R7, RZ, RZ ;  /* 0x000000ff07027210 */ /* 0x000fe20007ffe1ff */
[----:B------:R-:W-:Y:S02]  /*1130*/  @!P1 IMAD R5, R6, R9, R7 ;  /* 0x0000000906059224 */ /* 0x000fe400078e0207 */
[----:B------:R-:W-:Y:S02]  /*1140*/  @!P1 IMAD.MOV.U32 R7, RZ, RZ, R3 ;  /* 0x000000ffff079224 */ /* 0x000fe400078e0003 */
[----:B------:R-:W-:Y:S02]  /*1150*/  IMAD R2, R10, R2, R21 ;  /* 0x000000020a027224 */ /* 0x000fe400078e0215 */
[----:B------:R-:W-:-:S02]  /*1160*/  IMAD R20, R5, R4, R13 ;  /* 0x0000000405147224 */ /* 0x000fc400078e020d */
[----:B------:R-:W-:Y:S02]  /*1170*/  IMAD R21, R7, R10, R2 ;  /* 0x0000000a07157224 */ /* 0x000fe400078e0202 */
.L_x_15:
[----:B------:R-:W1:Y:S01]  /*1180*/  LDCU UR4, c[0x0][0xb30] ;  /* 0x00016600ff0477ac */ /* 0x000e620008000800 */
[----:B------:R-:W2:Y:S08]  /*1190*/  S2UR UR37, SR_CgaCtaId ;  /* 0x00000000002579c3 */ /* 0x000eb00000008800 */
[----:B------:R-:W3:Y:S01]  /*11a0*/  LDC R72, c[0x0][0xb24] ;  /* 0x0002c900ff487b82 */ /* 0x000ee20000000800 */
[----:B-1----:R-:W-:-:S09]  /*11b0*/  UISETP.NE.AND UP0, UPT, UR4, 0x1, UPT ;  /* 0x000000010400788c */ /* 0x002fd2000bf05270 */
[----:B--2---:R-:W-:Y:S05]  /*11c0*/  BRA.U UP0, `(.L_x_16) ;  /* 0x0000000100407547 */ /* 0x004fea000b800000 */
[----:B------:R-:W1:Y:S08]  /*11d0*/  LDC.64 R4, c[0x0][0xb10] ;  /* 0x0002c400ff047b82 */ /* 0x000e700000000a00 */
[----:B------:R-:W2:Y:S08]  /*11e0*/  LDC.64 R2, c[0x0][0xb18] ;  /* 0x0002c600ff027b82 */ /* 0x000eb00000000a00 */
[----:B------:R-:W4:Y:S08]  /*11f0*/  LDC R6, c[0x0][0xb20] ;  /* 0x0002c800ff067b82 */ /* 0x000f300000000800 */
[----:B------:R-:W3:Y:S01]  /*1200*/  LDC R8, c[0x0][0xb0c] ;  /* 0x0002c300ff087b82 */ /* 0x000ee20000000800 */
[----:B-1----:R-:W-:-:S05]  /*1210*/  IMAD.HI.U32 R4, R21, R4, RZ ;  /* 0x0000000415047227 */ /* 0x002fca00078e00ff */
[----:B------:R-:W-:Y:S01]  /*1220*/  SHF.R.U32.HI R4, RZ, R5, R4 ;  /* 0x00000005ff047219 */ /* 0x000fe20000011604 */
[----:B--2---:R-:W-:Y:S01]  /*1230*/  IMAD.HI.U32 R3, R20, R3, RZ ;  /* 0x0000000314037227 */ /* 0x004fe200078e00ff */
[----:B------:R-:W-:-:S04]  /*1240*/  ISETP.NE.AND P0, PT, R2, 0x1, PT ;  /* 0x000000010200780c */ /* 0x000fc80003f05270 */
[----:B----4-:R-:W-:-:S04]  /*1250*/  SHF.R.U32.HI R3, RZ, R6, R3 ;  /* 0x00000006ff037219 */ /* 0x010fc80000011603 */
[----:B------:R-:W-:Y:S02]  /*1260*/  SEL R3, R20, R3, !P0 ;  /* 0x0000000314037207 */ /* 0x000fe40004000000 */
[----:B---3--:R-:W-:-:S04]  /*1270*/  ISETP.NE.AND P1, PT, R8, 0x1, PT ;  /* 0x000000010800780c */ /* 0x008fc80003f25270 */
[----:B------:R-:W-:-:S05]  /*1280*/  SEL R4, R21, R4, !P1 ;  /* 0x0000000415047207 */ /* 0x000fca0004800000 */
[----:B------:R-:W-:Y:S02]  /*1290*/  IMAD.IADD R5, R3, 0x1, -R4 ;  /* 0x0000000103057824 */ /* 0x000fe400078e0a04 */
[----:B------:R-:W-:Y:S02]  /*12a0*/  IMAD.IADD R3, R4, 0x1, -R3 ;  /* 0x0000000104037824 */ /* 0x000fe400078e0a03 */
[----:B------:R-:W-:Y:S02]  /*12b0*/  IMAD R21, R5, R8, R21 ;  /* 0x0000000805157224 */ /* 0x000fe400078e0215 */
[----:B------:R-:W-:-:S07]  /*12c0*/  IMAD R20, R3, R2, R20 ;  /* 0x0000000203147224 */ /* 0x000fce00078e0214 */
.L_x_16:
[----:B------:R-:W-:Y:S01]  /*12d0*/  BAR.SYNC.DEFER_BLOCKING 0x0 ;  /* 0x0000000000007b1d */ /* 0x000fe20000010000 */
[----:B------:R-:W-:Y:S01]  /*12e0*/  UISETP.NE.AND UP0, UPT, UR8, 0x2, UPT ;  /* 0x000000020800788c */ /* 0x000fe2000bf05270 */
[----:B------:R-:W-:Y:S02]  /*12f0*/  ISETP.NE.OR P5, PT, R0, 0x2, !P5 ;  /* 0x000000020000780c */ /* 0x000fe40006fa5670 */
[----:B------:R-:W-:-:S06]  /*1300*/  LOP3.LUT R2, R174, 0x1f, RZ, 0xc0, !PT ;  /* 0x0000001fae027812 */ /* 0x000fcc00078ec0ff */
[----:B------:R-:W-:Y:S05]  /*1310*/  BRA.U UP0, `(.L_x_17) ;  /* 0x0000001100387547 */ /* 0x000fea000b800000 */
[----:B------:R-:W1:Y:S01]  /*1320*/  LDCU UR13, c[0x0][0x38c] ;  /* 0x00007180ff0d77ac */ /* 0x000e620008000800 */
[----:B------:R-:W2:Y:S01]  /*1330*/  LDC R9, c[0x0][0x370] ;  /* 0x0000dc00ff097b82 */ /* 0x000ea20000000800 */
[----:B------:R-:W-:Y:S01]  /*1340*/  HFMA2 R14, -RZ, RZ, 0, 0 ;  /* 0x00000000ff0e7431 */ /* 0x000fe200000001ff */
[----:B------:R-:W-:Y:S01]  /*1350*/  ISETP.EQ.OR P4, PT, R2, RZ, P5 ;  /* 0x000000ff0200720c */ /* 0x000fe20002f82670 */
[----:B------:R-:W-:Y:S01]  /*1360*/  IMAD.MOV.U32 R15, RZ, RZ, 0x1 ;  /* 0x00000001ff0f7424 */ /* 0x000fe200078e00ff */
[----:B------:R-:W-:Y:S01]  /*1370*/  MOV R10, RZ ;  /* 0x000000ff000a7202 */ /* 0x000fe20000000f00 */
[----:B------:R-:W-:Y:S01]  /*1380*/  IMAD.MOV.U32 R12, RZ, RZ, RZ ;  /* 0x000000ffff0c7224 */ /* 0x000fe200078e00ff */
[----:B------:R-:W4:Y:S01]  /*1390*/  LDCU.64 UR22, c[0x0][0x348] ;  /* 0x00006900ff1677ac */ /* 0x000f220008000a00 */
[----:B------:R-:W-:Y:S01]  /*13a0*/  IMAD.MOV.U32 R8, RZ, RZ, 0x1 ;  /* 0x00000001ff087424 */ /* 0x000fe200078e00ff */
[----:B------:R-:W2:Y:S01]  /*13b0*/  LDC R0, c[0x0][0x374] ;  /* 0x0000dd00ff007b82 */ /* 0x000ea20000000800 */
[----:B------:R-:W-:Y:S01]  /*13c0*/  UMOV UR6, URZ ;  /* 0x000000ff00067c82 */ /* 0x000fe20008000000 */
[----:B-1----:R-:W-:-:S04]  /*13d0*/  UIADD3 UR5, UPT, UPT, UR13, 0x3f, URZ ;  /* 0x0000003f0d057890 */ /* 0x002fc8000fffe0ff */
[----:B------:R-:W-:-:S04]  /*13e0*/  USHF.R.S32.HI UR4, URZ, 0x1f, UR5 ;  /* 0x0000001fff047899 */ /* 0x000fc80008011405 */
[----:B------:R-:W-:-:S04]  /*13f0*/  ULEA.HI UR4, UR4, UR5, URZ, 0x6 ;  /* 0x0000000504047291 */ /* 0x000fc8000f8f30ff */
[----:B------:R-:W-:Y:S02]  /*1400*/  USHF.R.S32.HI UR15, URZ, 0x6, UR4 ;  /* 0x00000006ff0f7899 */ /* 0x000fe40008011404 */
[----:B------:R-:W-:Y:S02]  /*1410*/  UIADD3 UR4, UPT, UPT, UR13, -0x1, URZ ;  /* 0xffffffff0d047890 */ /* 0x000fe4000fffe0ff */
[----:B------:R-:W-:Y:S02]  /*1420*/  UISETP.LT.U32.AND UP0, UPT, UR15, 0x3, UPT ;  /* 0x000000030f00788c */ /* 0x000fe4000bf01070 */
[----:B------:R-:W-:Y:S02]  /*1430*/  UISETP.GE.U32.AND UP1, UPT, UR4, -0x7f, UPT ;  /* 0xffffff810400788c */ /* 0x000fe4000bf26070 */
[----:B------:R-:W-:Y:S02]  /*1440*/  USEL UR14, UR15, 0x3, UP0 ;  /* 0x000000030f0e7887 */ /* 0x000fe40008000000 */
[----:B------:R-:W-:-:S02]  /*1450*/  UIADD3 UR13, UPT, UPT, UR13, 0x7e, URZ ;  /* 0x0000007e0d0d7890 */ /* 0x000fc4000fffe0ff */
[----:B------:R-:W-:Y:S02]  /*1460*/  UIADD3 UR5, UPT, UPT, UR14, -0x1, URZ ;  /* 0xffffffff0e057890 */ /* 0x000fe4000fffe0ff */
[----:B------:R-:W-:-:S03]  /*1470*/  UIADD3 UR7, UPT, UPT, UR15, -UR14, URZ ;  /* 0x8000000e0f077290 */ /* 0x000fc6000fffe0ff */
[----:B------:R-:W-:-:S04]  /*1480*/  @UP1 UIADD3 UR5, UPT, UPT, UR14, URZ, URZ ;  /* 0x000000ff0e051290 */ /* 0x000fc8000fffe0ff */
[----:B----4-:R-:W-:-:S12]  /*1490*/  UIADD3 UR5, UPT, UPT, UR5, 0x1, URZ ;  /* 0x0000000105057890 */ /* 0x010fd8000fffe0ff */
.L_x_35:
[----:B------:R-:W-:Y:S01]  /*14a0*/  UISETP.NE.AND UP0, UPT, UR37, URZ, UPT ;  /* 0x000000ff2500728c */ /* 0x000fe2000bf05270 */
[----:B------:R-:W1:Y:S08]  /*14b0*/  S2UR UR37, SR_CgaCtaId ;  /* 0x00000000002579c3 */ /* 0x000e700000008800 */
[----:B------:R-:W-:Y:S05]  /*14c0*/  BRA.U UP0, `(.L_x_18) ;  /* 0x0000000100347547 */ /* 0x000fea000b800000 */
[----:B------:R-:W4:Y:S01]  /*14d0*/  S2R R2, SR_CgaCtaId ;  /* 0x0000000000027919 */ /* 0x000f220000008800 */
[----:B------:R-:W-:-:S04]  /*14e0*/  MOV R3, 0x400 ;  /* 0x0000040000037802 */ /* 0x000fc80000000f00 */
[----:B----4-:R-:W-:Y:S02]  /*14f0*/  LEA R3, R2, R3, 0x18 ;  /* 0x0000000302037211 */ /* 0x010fe400078ec0ff */
[----:B------:R-:W-:-:S03]  /*1500*/  SHF.L.U32 R2, R8, 0x1f, RZ ;  /* 0x0000001f08027819 */ /* 0x000fc600000006ff */
[----:B------:R-:W-:-:S04]  /*1510*/  IMAD R3, R10, 0x8, R3 ;  /* 0x000000080a037824 */ /* 0x000fc800078e0203 */
[----:B------:R-:W4:Y:S02]  /*1520*/  SYNCS.PHASECHK.TRANS64.TRYWAIT P0, [R3+URZ+0xd0], R2 ;  /* 0x0000d002030075a7 */ /* 0x000f2400080011ff */
[----:B----4-:R-:W-:Y:S05]  /*1530*/  @!P0 BRA `(.L_x_19) ;  /* 0x0000009400c08947 */ /* 0x010fea0003800000 */
.L_x_129:
[----:B------:R-:W-:Y:S01]  /*1540*/  VIADD R10, R10, 0x1 ;  /* 0x000000010a0a7836 */ /* 0x000fe20000000000 */
[----:B------:R4:W-:Y:S04]  /*1550*/  SYNCS.ARRIVE.TRANS64.A1T0 RZ, [R3+URZ+0xc0], RZ ;  /* 0x0000c0ff03ff79a7 */ /* 0x0009e800081000ff */
[----:B------:R-:W-:-:S04]  /*1560*/  ISETP.NE.AND P0, PT, R10, 0x2, PT ;  /* 0x000000020a00780c */ /* 0x000fc80003f05270 */
[----:B------:R-:W-:Y:S02]  /*1570*/  SEL R10, R10, RZ, P0 ;  /* 0x000000ff0a0a7207 */ /* 0x000fe40000000000 */
[----:B----4-:R-:W-:-:S04]  /*1580*/  SEL R3, RZ, 0x1, P0 ;  /* 0x00000001ff037807 */ /* 0x010fc80000000000 */
[----:B------:R-:W-:-:S07]  /*1590*/  LOP3.LUT R8, R8, R3, RZ, 0x3c, !PT ;  /* 0x0000000308087212 */ /* 0x000fce00078e3cff */
.L_x_18:
[----:B------:R-:W-:Y:S01]  /*15a0*/  UMOV UR4, 0x400 ;  /* 0x0000040000047882 */ /* 0x000fe20000000000 */
[----:B------:R-:W-:Y:S01]  /*15b0*/  SHF.L.U32 R2, R15, 0x1f, RZ ;  /* 0x0000001f0f027819 */ /* 0x000fe200000006ff */
[----:B-1----:R-:W-:Y:S01]  /*15c0*/  ULEA UR4, UR37, UR4, 0x18 ;  /* 0x0000000425047291 */ /* 0x002fe2000f8ec0ff */
[----:B------:R-:W-:Y:S01]  /*15d0*/  R2UR UR35, R21 ;  /* 0x00000000152372ca */ /* 0x000fe200000e0000 */
[----:B------:R-:W-:Y:S01]  /*15e0*/  UISETP.GE.U32.AND UP0, UPT, UR13, 0x7f, UPT ;  /* 0x0000007f0d00788c */ /* 0x000fe2000bf06070 */
[----:B------:R-:W-:Y:S01]  /*15f0*/  R2UR UR11, R20 ;  /* 0x00000000140b72ca */ /* 0x000fe200000e0000 */
[----:B------:R-:W-:Y:S01]  /*1600*/  ULEA UR8, UR6, UR4, 0x3 ;  /* 0x0000000406087291 */ /* 0x000fe2000f8e18ff */
[----:B------:R-:W-:-:S08]  /*1610*/  UMOV UR24, URZ ;  /* 0x000000ff00187c82 */ /* 0x000fd00008000000 */
[----:B------:R1:W4:Y:S01]  /*1620*/  SYNCS.PHASECHK.TRANS64.TRYWAIT P0, [UR8+0x18], R2 ;  /* 0x00001802ff0075a7 */ /* 0x0003220008001108 */
[----:B------:R-:W-:Y:S02]  /*1630*/  USHF.L.U32 UR35, UR35, 0x7, URZ ;  /* 0x0000000723237899 */ /* 0x000fe400080006ff */
[----:B------:R-:W-:Y:S01]  /*1640*/  USHF.L.U32 UR11, UR11, 0x8, URZ ;  /* 0x000000080b0b7899 */ /* 0x000fe200080006ff */
[----:B------:R-:W-:Y:S11]  /*1650*/  BRA.U !UP0, `(.L_x_20) ;  /* 0x0000000108a87547 */ /* 0x000ff6000b800000 */
[----:B------:R-:W-:Y:S01]  /*1660*/  UMOV UR16, URZ ;  /* 0x000000ff00107c82 */ /* 0x000fe20008000000 */
[----:B------:R-:W-:-:S05]  /*1670*/  UMOV UR17, UR6 ;  /* 0x0000000600117c82 */ /* 0x000fca0008000000 */
.L_x_25:
[----:B-1----:R-:W-:Y:S01]  /*1680*/  ULEA UR33, UR17, UR4, 0x3 ;  /* 0x0000000411217291 */ /* 0x002fe2000f8e18ff */
[----:B----4-:R-:W-:Y:S01]  /*1690*/  @!P5 MOV R3, 0xc000 ;  /* 0x0000c0000003d802 */ /* 0x010fe20000000f00 */
[----:B----4-:R-:W-:Y:S10]  /*16a0*/  @P0 BRA `(.L_x_21) ;  /* 0x00000000000c0947 */ /* 0x010ff40003800000 */
[----:B------:R-:W-:-:S04]  /*16b0*/  SHF.L.U32 R5, R15, 0x1f, RZ ;  /* 0x0000001f0f057819 */ /* 0x000fc800000006ff */
[----:B------:R-:W4:Y:S02]  /*16c0*/  SYNCS.PHASECHK.TRANS64.TRYWAIT P0, [UR33+0x18], R5 ;  /* 0x00001805ff0075a7 */ /* 0x000f240008001121 */
[----:B----4-:R-:W-:Y:S05]  /*16d0*/  @!P0 BRA `(.L_x_22) ;  /* 0x00000094006c8947 */ /* 0x010fea0003800000 */
.L_x_21:
[----:B------:R4:W-:Y:S01]  /*16e0*/  @!P5 SYNCS.ARRIVE.TRANS64 RZ, [UR33], R3 ;  /* 0x00000003ffffd9a7 */ /* 0x0009e20008000021 */
[----:B------:R-:W-:Y:S04]  /*16f0*/  BSSY.RECONVERGENT B0, `(.L_x_23) ;  /* 0x0000003000007945 */ /* 0x000fe80003800200 */
[----:B------:R-:W-:Y:S05]  /*1700*/  @P4 BRA `(.L_x_24) ;  /* 0x0000000000044947 */ /* 0x000fea0003800000 */
[----:B------:R-:W-:Y:S05]  /*1710*/  BPT.TRAP 0x1 ;  /* 0x000000040000795c */ /* 0x000fea0000300000 */
.L_x_24:
[----:B------:R-:W-:Y:S05]  /*1720*/  BSYNC.RECONVERGENT B0 ;  /* 0x0000000000007941 */ /* 0x000fea0003800200 */
.L_x_23:
[----:B------:R-:W-:Y:S02]  /*1730*/  UIADD3 UR6, UPT, UPT, UR17, 0x1, URZ ;  /* 0x0000000111067890 */ /* 0x000fe4000fffe0ff */
[----:B------:R-:W-:Y:S02]  /*1740*/  ULEA UR32, UR17, UR4, 0xe ;  /* 0x0000000411207291 */ /* 0x000fe4000f8e70ff */
[----:B------:R-:W-:Y:S02]  /*1750*/  UISETP.NE.AND UP0, UPT, UR6, 0x3, UPT ;  /* 0x000000030600788c */ /* 0x000fe4000bf05270 */
[----:B------:R-:W-:Y:S02]  /*1760*/  UIADD3 UR26, UP1, UPT, UR22, 0x80, URZ ;  /* 0x00000080161a7890 */ /* 0x000fe4000ff3e0ff */
[----:B------:R-:W-:Y:S02]  /*1770*/  USEL UR9, URZ, 0x1, UP0 ;  /* 0x00000001ff097887 */ /* 0x000fe40008000000 */
[----:B------:R-:W-:-:S02]  /*1780*/  USEL UR6, UR6, URZ, UP0 ;  /* 0x000000ff06067287 */ /* 0x000fc40008000000 */
[----:B------:R-:W-:Y:S02]  /*1790*/  UIADD3 UR20, UP0, UPT, UR22, 0x180, URZ ;  /* 0x0000018016147890 */ /* 0x000fe4000ff1e0ff */
[----:B------:R-:W-:Y:S01]  /*17a0*/  ULEA UR8, UR6, UR4, 0x3 ;  /* 0x0000000406087291 */ /* 0x000fe2000f8e18ff */
[----:B------:R-:W-:Y:S01]  /*17b0*/  LOP3.LUT R15, R15, UR9, RZ, 0x3c, !PT ;  /* 0x000000090f0f7c12 */ /* 0x000fe2000f8e3cff */
[----:B------:R-:W-:Y:S02]  /*17c0*/  USHF.L.U32 UR34, UR16, 0x6, URZ ;  /* 0x0000000610227899 */ /* 0x000fe400080006ff */
[----:B------:R-:W-:Y:S01]  /*17d0*/  UIADD3.X UR27, UPT, UPT, URZ, UR23, URZ, UP1, !UPT ;  /* 0x00000017ff1b7290 */ /* 0x000fe20008ffe4ff */
[----:B-1----:R-:W-:Y:S01]  /*17e0*/  SHF.L.U32 R2, R15, 0x1f, RZ ;  /* 0x0000001f0f027819 */ /* 0x002fe200000006ff */
[----:B------:R-:W-:Y:S02]  /*17f0*/  UIADD3 UR32, UPT, UPT, UR32, 0x10800, URZ ;  /* 0x0001080020207890 */ /* 0x000fe4000fffe0ff */
[----:B------:R-:W-:Y:S01]  /*1800*/  UIADD3.X UR21, UPT, UPT, URZ, UR23, URZ, UP0, !UPT ;  /* 0x00000017ff157290 */ /* 0x000fe200087fe4ff */
[----:B------:R1:W1:Y:S01]  /*1810*/  SYNCS.PHASECHK.TRANS64.TRYWAIT P0, [UR8+0x18], R2 ;  /* 0x00001802ff0075a7 */ /* 0x0002620008001108 */
[----:B------:R-:W-:Y:S01]  /*1820*/  ULEA UR8, UR17, UR4, 0xf ;  /* 0x0000000411087291 */ /* 0x000fe2000f8e78ff */
[----:B------:R-:W-:Y:S01]  /*1830*/  UMOV UR18, 0x0 ;  /* 0x0000000000127882 */ /* 0x000fe20000000000 */
[----:B------:R-:W-:-:S02]  /*1840*/  UMOV UR19, 0x10000000 ;  /* 0x1000000000137882 */ /* 0x000fc40000000000 */
[----:B------:R-:W-:Y:S01]  /*1850*/  UIADD3 UR8, UPT, UPT, UR8, 0x1c800, URZ ;  /* 0x0001c80008087890 */ /* 0x000fe2000fffe0ff */
[----:B------:R1:W-:Y:S01]  /*1860*/  UTMALDG.3D [UR32], [UR26], desc[UR18] ;  /* 0x000012201a0075b4 */ /* 0x0003e20008011000 */
[----:B------:R-:W-:Y:S01]  /*1870*/  UMOV UR12, UR36 ;  /* 0x00000024000c7c82 */ /* 0x000fe20008000000 */
[----:B------:R-:W-:Y:S01]  /*1880*/  UMOV UR9, UR33 ;  /* 0x0000002100097c82 */ /* 0x000fe20008000000 */
[----:B------:R-:W-:Y:S01]  /*1890*/  UMOV UR10, UR34 ;  /* 0x00000022000a7c82 */ /* 0x000fe20008000000 */
[----:B------:R-:W-:Y:S01]  /*18a0*/  UIADD3 UR16, UPT, UPT, UR16, 0x1, URZ ;  /* 0x0000000110107890 */ /* 0x000fe2000fffe0ff */
[----:B------:R-:W-:Y:S01]  /*18b0*/  UMOV UR24, UR5 ;  /* 0x0000000500187c82 */ /* 0x000fe20008000000 */
[----:B------:R-:W-:Y:S02]  /*18c0*/  UMOV UR17, UR6 ;  /* 0x0000000600117c82 */ /* 0x000fe40008000000 */
[----:B------:R1:W-:Y:S01]  /*18d0*/  UTMALDG.3D [UR8], [UR20], desc[UR18] ;  /* 0x00001208140075b4 */ /* 0x0003e20008011000 */
[----:B------:R-:W-:-:S09]  /*18e0*/  UISETP.NE.AND UP0, UPT, UR16, UR5, UPT ;  /* 0x000000051000728c */ /* 0x000fd2000bf05270 */
[----:B------:R-:W-:Y:S05]  /*18f0*/  BRA.U UP0, `(.L_x_25) ;  /* 0xfffffffd00607547 */ /* 0x000fea000b83ffff */
.L_x_20:
[----:B-1--4-:R-:W-:Y:S01]  /*1900*/  PLOP3.LUT P0, PT, PT, PT, UP3, 0x80, 0x8 ;  /* 0x000000000008781c */ /* 0x012fe20003f0f038 */
[----:B------:R-:W-:Y:S01]  /*1910*/  ULEA UR8, UR6, UR4, 0x3 ;  /* 0x0000000406087291 */ /* 0x000fe2000f8e18ff */
[----:B------:R-:W-:Y:S01]  /*1920*/  SHF.L.U32 R2, R15, 0x1f, RZ ;  /* 0x0000001f0f027819 */ /* 0x000fe200000006ff */
[----:B------:R-:W-:-:S10]  /*1930*/  UISETP.GT.AND UP0, UPT, UR15, UR14, UPT ;  /* 0x0000000e0f00728c */ /* 0x000fd4000bf04270 */
[----:B------:R-:W-:Y:S01]  /*1940*/  @!P0 SYNCS.ARRIVE.TRANS64.A1T0 RZ, [UR4+0x78], RZ ;  /* 0x000078ffffff89a7 */ /* 0x000fe20008100004 */
[----:B------:R1:W4:Y:S01]  /*1950*/  SYNCS.PHASECHK.TRANS64.TRYWAIT P0, [UR8+0x18], R2 ;  /* 0x00001802ff0075a7 */ /* 0x0003220008001108 */
[----:B------:R-:W-:Y:S05]  /*1960*/  BRA.U !UP0, `(.L_x_26) ;  /* 0x0000000108ac7547 */ /* 0x000fea000b800000 */
[----:B------:R-:W-:Y:S01]  /*1970*/  UIADD3 UR21, UPT, UPT, UR7, UR24, URZ ;  /* 0x0000001807157290 */ /* 0x000fe2000fffe0ff */
[----:B------:R-:W-:-:S11]  /*1980*/  UMOV UR25, UR6 ;  /* 0x0000000600197c82 */ /* 0x000fd60008000000 */
.L_x_31:
[----:B-1----:R-:W-:Y:S01]  /*1990*/  ULEA UR17, UR25, UR4, 0x3 ;  /* 0x0000000419117291 */ /* 0x002fe2000f8e18ff */
[----:B----4-:R-:W-:Y:S01]  /*19a0*/  @!P5 MOV R3, 0xc000 ;  /* 0x0000c0000003d802 */ /* 0x010fe20000000f00 */
[----:B----4-:R-:W-:Y:S10]  /*19b0*/  @P0 BRA `(.L_x_27) ;  /* 0x00000000000c0947 */ /* 0x010ff40003800000 */
[----:B------:R-:W-:-:S04]  /*19c0*/  SHF.L.U32 R5, R15, 0x1f, RZ ;  /* 0x0000001f0f057819 */ /* 0x000fc800000006ff */
[----:B------:R-:W4:Y:S02]  /*19d0*/  SYNCS.PHASECHK.TRANS64.TRYWAIT P0, [UR17+0x18], R5 ;  /* 0x00001805ff0075a7 */ /* 0x000f240008001111 */
[----:B----4-:R-:W-:Y:S05]  /*19e0*/  @!P0 BRA `(.L_x_28) ;  /* 0x0000009000c08947 */ /* 0x010fea0003800000 */
.L_x_27:
[----:B------:R4:W-:Y:S01]  /*19f0*/  @!P5 SYNCS.ARRIVE.TRANS64 RZ, [UR17], R3 ;  /* 0x00000003ffffd9a7 */ /* 0x0009e20008000011 */
[----:B------:R-:W-:Y:S04]  /*1a00*/  BSSY.RECONVERGENT B0, `(.L_x_29) ;  /* 0x0000003000007945 */ /* 0x000fe80003800200 */
[----:B------:R-:W-:Y:S05]  /*1a10*/  @P4 BRA `(.L_x_30) ;  /* 0x0000000000044947 */ /* 0x000fea0003800000 */
[----:B------:R-:W-:Y:S05]  /*1a20*/  BPT.TRAP 0x1 ;  /* 0x000000040000795c */ /* 0x000fea0000300000 */
.L_x_30:
[----:B------:R-:W-:Y:S05]  /*1a30*/  BSYNC.RECONVERGENT B0 ;  /* 0x0000000000007941 */ /* 0x000fea0003800200 */
.L_x_29:
        /* <DEDUP_REMOVED lines=10> */
[----:B------:R-:W-:Y:S01]  /*1ae0*/  UIADD3 UR16, UPT, UPT, UR16, 0x10800, URZ ;  /* 0x0001080010107890 */ /* 0x000fe2000fffe0ff */
[----:B-1----:R-:W-:Y:S01]  /*1af0*/  SHF.L.U32 R2, R15, 0x1f, RZ ;  /* 0x0000001f0f027819 */ /* 0x002fe200000006ff */
[----:B------:R-:W-:Y:S02]  /*1b00*/  UIADD3.X UR31, UPT, UPT, URZ, UR23, URZ, UP1, !UPT ;  /* 0x00000017ff1f7290 */ /* 0x000fe40008ffe4ff */
[----:B------:R-:W-:Y:S01]  /*1b10*/  UIADD3.X UR29, UPT, UPT, URZ, UR23, URZ, UP0, !UPT ;  /* 0x00000017ff1d7290 */ /* 0x000fe200087fe4ff */
[----:B------:R1:W1:Y:S01]  /*1b20*/  SYNCS.PHASECHK.TRANS64.TRYWAIT P0, [UR8+0x18], R2 ;  /* 0x00001802ff0075a7 */ /* 0x0002620008001108 */
[----:B------:R-:W-:Y:S01]  /*1b30*/  ULEA UR8, UR25, UR4, 0xf ;  /* 0x0000000419087291 */ /* 0x000fe2000f8e78ff */
[----:B------:R-:W-:Y:S01]  /*1b40*/  UMOV UR26, 0x0 ;  /* 0x00000000001a7882 */ /* 0x000fe20000000000 */
[----:B------:R-:W-:-:S02]  /*1b50*/  UMOV UR27, 0x10000000 ;  /* 0x10000000001b7882 */ /* 0x000fc40000000000 */
[----:B------:R-:W-:Y:S01]  /*1b60*/  UIADD3 UR8, UPT, UPT, UR8, 0x1c800, URZ ;  /* 0x0001c80008087890 */ /* 0x000fe2000fffe0ff */
[----:B------:R-:W-:Y:S01]  /*1b70*/  UMOV UR19, UR35 ;  /* 0x0000002300137c82 */ /* 0x000fe20008000000 */
[----:B------:R-:W-:Y:S01]  /*1b80*/  UMOV UR20, UR36 ;  /* 0x0000002400147c82 */ /* 0x000fe20008000000 */
[----:B------:R-:W-:Y:S01]  /*1b90*/  UMOV UR12, UR36 ;  /* 0x00000024000c7c82 */ /* 0x000fe20008000000 */
[----:B------:R-:W-:Y:S01]  /*1ba0*/  UMOV UR9, UR17 ;  /* 0x0000001100097c82 */ /* 0x000fe20008000000 */
[----:B------:R-:W-:Y:S01]  /*1bb0*/  UMOV UR10, UR18 ;  /* 0x00000012000a7c82 */ /* 0x000fe20008000000 */
[----:B------:R1:W-:Y:S01]  /*1bc0*/  UTMALDG.3D [UR16], [UR30], desc[UR26] ;  /* 0x00001a101e0075b4 */ /* 0x0003e20008011000 */
[----:B------:R-:W-:Y:S01]  /*1bd0*/  UIADD3 UR24, UPT, UPT, UR24, 0x1, URZ ;  /* 0x0000000118187890 */ /* 0x000fe2000fffe0ff */
[----:B------:R-:W-:-:S03]  /*1be0*/  UMOV UR25, UR6 ;  /* 0x0000000600197c82 */ /* 0x000fc60008000000 */
[----:B------:R-:W-:Y:S01]  /*1bf0*/  UISETP.NE.AND UP0, UPT, UR24, UR21, UPT ;  /* 0x000000151800728c */ /* 0x000fe2000bf05270 */
[----:B------:R1:W-:Y:S08]  /*1c00*/  UTMALDG.3D [UR8], [UR28], desc[UR26] ;  /* 0x00001a081c0075b4 */ /* 0x0003f00008011000 */
[----:B------:R-:W-:Y:S05]  /*1c10*/  BRA.U UP0, `(.L_x_31) ;  /* 0xfffffffd005c7547 */ /* 0x000fea000b83ffff */
.L_x_26:
[----:B-1----:R-:W-:Y:S01]  /*1c20*/  LEA R2, R14, UR4, 0x3 ;  /* 0x000000040e027c11 */ /* 0x002fe2000f8e18ff */
[----:B------:R-:W-:Y:S01]  /*1c30*/  NOP ;  /* 0x0000000000007918 */ /* 0x000fe20000000000 */
[----:B----4-:R-:W-:Y:S02]  /*1c40*/  SHF.L.U32 R3, R12, 0x1f, RZ ;  /* 0x0000001f0c037819 */ /* 0x010fe400000006ff */
[----:B------:R-:W-:Y:S02]  /*1c50*/  LEA R4, R14, UR4, 0x4 ;  /* 0x000000040e047c11 */ /* 0x000fe4000f8e20ff */
[----:B------:R-:W1:Y:S02]  /*1c60*/  SYNCS.PHASECHK.TRANS64.TRYWAIT P0, [R2+URZ+0x80], R3 ;  /* 0x00008003020075a7 */ /* 0x000e6400080011ff */
[----:B-1----:R-:W-:Y:S05]  /*1c70*/  @!P0 BRA `(.L_x_32) ;  /* 0x0000009000348947 */ /* 0x002fea0003800000 */
.L_x_132:
[----:B------:R-:W4:Y:S01]  /*1c80*/  LDS.128 R4, [R4+0xf0] ;  /* 0x0000f00004047984 */ /* 0x000f220000000c00 */
[----:B---3--:R-:W-:Y:S01]  /*1c90*/  ISETP.GE.AND P0, PT, R72, 0x1, PT ;  /* 0x000000014800780c */ /* 0x008fe20003f06270 */
[----:B-1----:R-:W-:Y:S01]  /*1ca0*/  VIADD R2, R2, 0x90 ;  /* 0x0000009002027836 */ /* 0x002fe20000000000 */
[----:B------:R-:W-:Y:S01]  /*1cb0*/  @!PT LDS RZ, [RZ] ;  /* 0x00000000fffff984 */ /* 0x000fe20000000800 */
[----:B------:R-:W-:Y:S01]  /*1cc0*/  @!PT LDS RZ, [RZ] ;  /* 0x00000000fffff984 */ /* 0x000fe20000000800 */
[----:B------:R-:W-:Y:S01]  /*1cd0*/  @!PT LDS RZ, [RZ] ;  /* 0x00000000fffff984 */ /* 0x000fe20000000800 */
[----:B------:R-:W-:Y:S01]  /*1ce0*/  @!PT LDS RZ, [RZ] ;  /* 0x00000000fffff984 */ /* 0x000fe20000000800 */
[----:B------:R1:W-:Y:S06]  /*1cf0*/  MEMBAR.ALL.CTA ;  /* 0x0000000000007992 */ /* 0x0003ec0000008000 */
[----:B-1----:R-:W1:Y:S01]  /*1d00*/  FENCE.VIEW.ASYNC.S ;  /* 0x00000000000073c6 */ /* 0x002e620000000000 */
[----:B------:R-:W-:-:S04]  /*1d10*/  PRMT R2, RZ, 0x654, R2 ;  /* 0x00000654ff027816 */ /* 0x000fc80000000002 */
[----:B-1----:R1:W-:Y:S01]  /*1d20*/  SYNCS.ARRIVE.TRANS64.RED.A1T0 RZ, [R2+URZ], RZ ;  /* 0x000000ff02ff79a7 */ /* 0x0023e200081004ff */
[----:B----4-:R-:W-:-:S13]  /*1d30*/  LOP3.LUT P2, RZ, R6, 0x1, RZ, 0xc0, !PT ;  /* 0x0000000106ff7812 */ /* 0x010fda000784c0ff */
[----:B------:R-:W-:Y:S01]  /*1d40*/  @P2 SHF.R.U32.HI R3, RZ, 0x10, R5 ;  /* 0x00000010ff032819 */ /* 0x000fe20000011605 */
[----:B------:R-:W-:Y:S01]  /*1d50*/  VOTEU.ANY UP0, P2 ;  /* 0x0000000000ff7886 */ /* 0x000fe20001000100 */
[----:B------:R-:W-:Y:S02]  /*1d60*/  @P2 MOV R13, R4 ;  /* 0x00000004000d2202 */ /* 0x000fe40000000f00 */
[----:B------:R-:W-:Y:S02]  /*1d70*/  @P2 R2UR.BROADCAST UR8, R3 ;  /* 0x00000000030822ca */ /* 0x000fe400008e0000 */
[----:B------:R-:W-:-:S11]  /*1d80*/  @P2 LOP3.LUT R11, R5, 0xffff, RZ, 0xc0, !PT ;  /* 0x0000ffff050b2812 */ /* 0x000fd600078ec0ff */
[----:B------:R-:W-:Y:S01]  /*1d90*/  @UP0 UMOV UR36, UR8 ;  /* 0x0000000800240c82 */ /* 0x000fe20008000000 */
[----:B-1----:R-:W-:Y:S05]  /*1da0*/  @!P0 BRA `(.L_x_33) ;  /* 0x0000000000b88947 */ /* 0x002fea0003800000 */
[----:B------:R-:W2:Y:S01]  /*1db0*/  LDC.64 R4, c[0x0][0xb18] ;  /* 0x0002c600ff047b82 */ /* 0x000ea20000000a00 */
[----:B------:R-:W-:-:S07]  /*1dc0*/  ISETP.NE.AND P3, PT, R72, 0x1, PT ;  /* 0x000000014800780c */ /* 0x000fce0003f65270 */
[----:B------:R-:W1:Y:S08]  /*1dd0*/  LDC.64 R6, c[0x0][0xb10] ;  /* 0x0002c400ff067b82 */ /* 0x000e700000000a00 */
[----:B------:R-:W3:Y:S08]  /*1de0*/  LDC R16, c[0x0][0xb20] ;  /* 0x0002c800ff107b82 */ /* 0x000ef00000000800 */
[----:B------:R-:W4:Y:S01]  /*1df0*/  LDC R18, c[0x0][0xb0c] ;  /* 0x0002c300ff127b82 */ /* 0x000f220000000800 */
[----:B--2---:R-:W-:Y:S01]  /*1e00*/  IMAD.HI.U32 R17, R0, R5, RZ ;  /* 0x0000000500117227 */ /* 0x004fe200078e00ff */
[----:B------:R-:W-:-:S03]  /*1e10*/  ISETP.NE.AND P0, PT, R4, 0x1, PT ;  /* 0x000000010400780c */ /* 0x000fc60003f05270 */
[----:B------:R-:W-:-:S03]  /*1e20*/  IMAD.HI.U32 R5, R11, R5, RZ ;  /* 0x000000050b057227 */ /* 0x000fc600078e00ff */
[----:B------:R-:W2:Y:S01]  /*1e30*/  LDC.64 R2, c[0x0][0xb28] ;  /* 0x0002ca00ff027b82 */ /* 0x000ea20000000a00 */
[----:B-1----:R-:W-:-:S04]  /*1e40*/  IMAD.HI.U32 R20, R9, R6, RZ ;  /* 0x0000000609147227 */ /* 0x002fc800078e00ff */
[----:B------:R-:W-:Y:S01]  /*1e50*/  IMAD.HI.U32 R22, R13, R6, RZ ;  /* 0x000000060d167227 */ /* 0x000fe200078e00ff */
[----:B------:R-:W-:Y:S02]  /*1e60*/  SHF.R.U32.HI R20, RZ, R7, R20 ;  /* 0x00000007ff147219 */ /* 0x000fe40000011614 */
[-C--:B---3--:R-:W-:Y:S02]  /*1e70*/  SHF.R.U32.HI R17, RZ, R16.reuse, R17 ;  /* 0x00000010ff117219 */ /* 0x088fe40000011611 */
[----:B------:R-:W-:Y:S02]  /*1e80*/  SHF.R.U32.HI R16, RZ, R16, R5 ;  /* 0x00000010ff107219 */ /* 0x000fe40000011605 */
[----:B------:R-:W-:Y:S02]  /*1e90*/  SEL R17, R0, R17, !P0 ;  /* 0x0000001100117207 */ /* 0x000fe40004000000 */
[----:B------:R-:W-:Y:S02]  /*1ea0*/  SHF.R.U32.HI R22, RZ, R7, R22 ;  /* 0x00000007ff167219 */ /* 0x000fe40000011616 */
[----:B----4-:R-:W-:-:S02]  /*1eb0*/  ISETP.NE.AND P1, PT, R18, 0x1, PT ;  /* 0x000000011200780c */ /* 0x010fc40003f25270 */
[----:B------:R-:W-:Y:S02]  /*1ec0*/  SEL R5, R11, R16, !P0 ;  /* 0x000000100b057207 */ /* 0x000fe40004000000 */
[----:B------:R-:W-:Y:S02]  /*1ed0*/  SEL R19, R9, R20, !P1 ;  /* 0x0000001409137207 */ /* 0x000fe40004800000 */
[----:B------:R-:W-:Y:S01]  /*1ee0*/  SEL R7, R13, R22, !P1 ;  /* 0x000000160d077207 */ /* 0x000fe20004800000 */
[----:B--2---:R-:W-:-:S04]  /*1ef0*/  IMAD.HI.U32 R20, R17, R2, RZ ;  /* 0x0000000211147227 */ /* 0x004fc800078e00ff */
[----:B------:R-:W-:Y:S01]  /*1f00*/  IMAD.HI.U32 R6, R19, R2, RZ ;  /* 0x0000000213067227 */ /* 0x000fe200078e00ff */
[----:B------:R-:W-:-:S04]  /*1f10*/  @P3 SHF.R.U32.HI R17, RZ, R3, R20 ;  /* 0x00000003ff113219 */ /* 0x000fc80000011614 */
        /* <DEDUP_REMOVED lines=8> */
[----:B------:R-:W-:-:S04]  /*1fa0*/  @!P0 IMAD.HI.U32 R16, R7, R2, RZ ;  /* 0x0000000207108227 */ /* 0x000fc800078e00ff */
[----:B------:R-:W-:Y:S01]  /*1fb0*/  IMAD.MOV R2, RZ, RZ, -R6 ;  /* 0x000000ffff027224 */ /* 0x000fe200078e0a06 */
[----:B------:R-:W-:-:S03]  /*1fc0*/  @!P0 SHF.R.U32.HI R16, RZ, R3, R16 ;  /* 0x00000003ff108219 */ /* 0x000fc60000011610 */
[----:B------:R-:W-:Y:S01]  /*1fd0*/  IMAD R2, R72, R2, R5 ;  /* 0x0000000248027224 */ /* 0x000fe200078e0205 */
[----:B------:R-:W-:Y:S02]  /*1fe0*/  @!P0 SEL R3, R7, R16, !P3 ;  /* 0x0000001007038207 */ /* 0x000fe40005800000 */
[----:B------:R-:W-:-:S03]  /*1ff0*/  IADD3 R16, PT, PT, -R5, RZ, RZ ;  /* 0x000000ff05107210 */ /* 0x000fc60007ffe1ff */
[--C-:B------:R-:W-:Y:S02]  /*2000*/  @!P0 IMAD.IADD R6, R6, 0x1, -R3.reuse ;  /* 0x0000000106068824 */ /* 0x100fe400078e0a03 */
[----:B------:R-:W-:Y:S01]  /*2010*/  @!P0 IMAD R3, R2, R19, R3 ;  /* 0x0000001302038224 */ /* 0x000fe200078e0203 */
[----:B------:R-:W-:Y:S01]  /*2020*/  IADD3 R2, PT, PT, -R7, RZ, RZ ;  /* 0x000000ff07027210 */ /* 0x000fe20007ffe1ff */
[----:B------:R-:W-:Y:S02]  /*2030*/  @!P0 IMAD R5, R72, R6, R7 ;  /* 0x0000000648058224 */ /* 0x000fe400078e0207 */
[----:B------:R-:W-:Y:S02]  /*2040*/  IMAD R11, R4, R16, R11 ;  /* 0x00000010040b7224 */ /* 0x000fe400078e020b */
[----:B------:R-:W-:Y:S02]  /*2050*/  @!P0 IMAD.MOV.U32 R7, RZ, RZ, R3 ;  /* 0x000000ffff078224 */ /* 0x000fe400078e0003 */
[----:B------:R-:W-:-:S02]  /*2060*/  IMAD R2, R18, R2, R13 ;  /* 0x0000000212027224 */ /* 0x000fc400078e020d */
[----:B------:R-:W-:Y:S02]  /*2070*/  IMAD R11, R5, R4, R11 ;  /* 0x00000004050b7224 */ /* 0x000fe400078e020b */
[----:B------:R-:W-:Y:S02]  /*2080*/  IMAD R13, R7, R18, R2 ;  /* 0x00000012070d7224 */ /* 0x000fe400078e0202 */
.L_x_33:
[----:B------:R-:W1:Y:S02]  /*2090*/  LDCU UR8, c[0x0][0xb30] ;  /* 0x00016600ff0877ac */ /* 0x000e640008000800 */
[----:B-1----:R-:W-:-:S09]  /*20a0*/  UISETP.NE.AND UP0, UPT, UR8, 0x1, UPT ;  /* 0x000000010800788c */ /* 0x002fd2000bf05270 */
[----:B------:R-:W-:Y:S05]  /*20b0*/  BRA.U UP0, `(.L_x_34) ;  /* 0x0000000100407547 */ /* 0x000fea000b800000 */
[----:B------:R-:W1:Y:S08]  /*20c0*/  LDC.64 R4, c[0x0][0xb10] ;  /* 0x0002c400ff047b82 */ /* 0x000e700000000a00 */
[----:B------:R-:W3:Y:S08]  /*20d0*/  LDC.64 R2, c[0x0][0xb18] ;  /* 0x0002c600ff027b82 */ /* 0x000ef00000000a00 */
[----:B------:R-:W4:Y:S08]  /*20e0*/  LDC R6, c[0x0][0xb20] ;  /* 0x0002c800ff067b82 */ /* 0x000f300000000800 */
[----:B------:R-:W2:Y:S01]  /*20f0*/  LDC R16, c[0x0][0xb0c] ;  /* 0x0002c300ff107b82 */ /* 0x000ea20000000800 */
[----:B-1----:R-:W-:-:S05]  /*2100*/  IMAD.HI.U32 R4, R13, R4, RZ ;  /* 0x000000040d047227 */ /* 0x002fca00078e00ff */
[----:B------:R-:W-:Y:S01]  /*2110*/  SHF.R.U32.HI R4, RZ, R5, R4 ;  /* 0x00000005ff047219 */ /* 0x000fe20000011604 */
[----:B---3--:R-:W-:Y:S01]  /*2120*/  IMAD.HI.U32 R3, R11, R3, RZ ;  /* 0x000000030b037227 */ /* 0x008fe200078e00ff */
[----:B------:R-:W-:-:S04]  /*2130*/  ISETP.NE.AND P0, PT, R2, 0x1, PT ;  /* 0x000000010200780c */ /* 0x000fc80003f05270 */
[----:B----4-:R-:W-:-:S04]  /*2140*/  SHF.R.U32.HI R6, RZ, R6, R3 ;  /* 0x00000006ff067219 */ /* 0x010fc80000011603 */
[----:B------:R-:W-:Y:S02]  /*2150*/  SEL R3, R11, R6, !P0 ;  /* 0x000000060b037207 */ /* 0x000fe40004000000 */
[----:B--2---:R-:W-:-:S04]  /*2160*/  ISETP.NE.AND P1, PT, R16, 0x1, PT ;  /* 0x000000011000780c */ /* 0x004fc80003f25270 */
[----:B------:R-:W-:-:S05]  /*2170*/  SEL R4, R13, R4, !P1 ;  /* 0x000000040d047207 */ /* 0x000fca0004800000 */
[----:B------:R-:W-:Y:S02]  /*2180*/  IMAD.IADD R5, R3, 0x1, -R4 ;  /* 0x0000000103057824 */ /* 0x000fe400078e0a04 */
[----:B------:R-:W-:Y:S02]  /*2190*/  IMAD.IADD R3, R4, 0x1, -R3 ;  /* 0x0000000104037824 */ /* 0x000fe400078e0a03 */
[----:B------:R-:W-:Y:S02]  /*21a0*/  IMAD R13, R5, R16, R13 ;  /* 0x00000010050d7224 */ /* 0x000fe400078e020d */
[----:B------:R-:W-:-:S07]  /*21b0*/  IMAD R11, R3, R2, R11 ;  /* 0x00000002030b7224 */ /* 0x000fce00078e020b */
.L_x_34:
[----:B------:R-:W-:Y:S01]  /*21c0*/  VIADD R14, R14, 0x1 ;  /* 0x000000010e0e7836 */ /* 0x000fe20000000000 */
[----:B------:R-:W-:Y:S01]  /*21d0*/  UPLOP3.LUT UP3, UPT, UPT, UPT, UPT, 0x80, 0x8 ;  /* 0x000000000008789c */ /* 0x000fe20003f6f070 */
[----:B------:R-:W-:Y:S02]  /*21e0*/  IMAD.IADD R21, R13, 0x1, R160 ;  /* 0x000000010d157824 */ /* 0x000fe400078e02a0 */
[----:B------:R-:W-:Y:S01]  /*21f0*/  IMAD.IADD R20, R11, 0x1, R158 ;  /* 0x000000010b147824 */ /* 0x000fe200078e029e */
[----:B------:R-:W-:-:S04]  /*2200*/  ISETP.NE.AND P0, PT, R14, 0x2, PT ;  /* 0x000000020e00780c */ /* 0x000fc80003f05270 */
[----:B------:R-:W-:Y:S02]  /*2210*/  SEL R3, RZ, 0x1, P0 ;  /* 0x00000001ff037807 */ /* 0x000fe40000000000 */
[----:B------:R-:W-:Y:S02]  /*2220*/  SEL R14, R14, RZ, P0 ;  /* 0x000000ff0e0e7207 */ /* 0x000fe40000000000 */
[----:B------:R-:W-:Y:S01]  /*2230*/  LOP3.LUT R12, R12, R3, RZ, 0x3c, !PT ;  /* 0x000000030c0c7212 */ /* 0x000fe200078e3cff */
[----:B------:R-:W-:Y:S06]  /*2240*/  @P2 BRA `(.L_x_35) ;  /* 0xfffffff000942947 */ /* 0x000fec000383ffff */
[----:B------:R-:W-:Y:S01]  /*2250*/  UIADD3 UR4, UPT, UPT, UR4, 0x18, URZ ;  /* 0x0000001804047890 */ /* 0x000fe2000fffe0ff */
[----:B------:R-:W-:-:S03]  /*2260*/  SHF.L.U32 R3, R15, 0x1f, RZ ;  /* 0x0000001f0f037819 */ /* 0x000fc600000006ff */
[----:B------:R-:W-:-:S09]  /*2270*/  ULEA UR5, UR6, UR4, 0x3 ;  /* 0x0000000406057291 */ /* 0x000fd2000f8e18ff */
[----:B------:R-:W1:Y:S02]  /*2280*/  SYNCS.PHASECHK.TRANS64.TRYWAIT P0, [UR5], R3 ;  /* 0x00000003ff0075a7 */ /* 0x000e640008001105 */
[----:B-1----:R-:W-:Y:S05]  /*2290*/  @!P0 BRA `(.L_x_36) ;  /* 0x0000008800c08947 */ /* 0x002fea0003800000 */
.L_x_134:
[----:B------:R-:W-:-:S04]  /*22a0*/  UIADD3 UR6, UPT, UPT, UR6, 0x1, URZ ;  /* 0x0000000106067890 */ /* 0x000fc8000fffe0ff */
[----:B------:R-:W-:-:S04]  /*22b0*/  UISETP.NE.AND UP0, UPT, UR6, 0x3, UPT ;  /* 0x000000030600788c */ /* 0x000fc8000bf05270 */
[----:B------:R-:W-:Y:S02]  /*22c0*/  USEL UR7, URZ, 0x1, UP0 ;  /* 0x00000001ff077887 */ /* 0x000fe40008000000 */
[----:B------:R-:W-:-:S04]  /*22d0*/  USEL UR6, UR6, URZ, UP0 ;  /* 0x000000ff06067287 */ /* 0x000fc80008000000 */
[----:B------:R-:W-:Y:S01]  /*22e0*/  ULEA UR5, UR6, UR4, 0x3 ;  /* 0x0000000406057291 */ /* 0x000fe2000f8e18ff */
[----:B------:R-:W-:-:S04]  /*22f0*/  LOP3.LUT R15, R15, UR7, RZ, 0x3c, !PT ;  /* 0x000000070f0f7c12 */ /* 0x000fc8000f8e3cff */
[----:B-1----:R-:W-:-:S04]  /*2300*/  SHF.L.U32 R3, R15, 0x1f, RZ ;  /* 0x0000001f0f037819 */ /* 0x002fc800000006ff */
[----:B------:R-:W1:Y:S02]  /*2310*/  SYNCS.PHASECHK.TRANS64.TRYWAIT P0, [UR5], R3 ;  /* 0x00000003ff0075a7 */ /* 0x000e640008001105 */
[----:B-1----:R-:W-:Y:S05]  /*2320*/  @!P0 BRA `(.L_x_37) ;  /* 0x0000008800b48947 */ /* 0x002fea0003800000 */
.L_x_136:
[----:B------:R-:W-:-:S04]  /*2330*/  UIADD3 UR6, UPT, UPT, UR6, 0x1, URZ ;  /* 0x0000000106067890 */ /* 0x000fc8000fffe0ff */
[----:B------:R-:W-:-:S04]  /*2340*/  UISETP.NE.AND UP0, UPT, UR6, 0x3, UPT ;  /* 0x000000030600788c */ /* 0x000fc8000bf05270 */
[----:B------:R-:W-:Y:S02]  /*2350*/  USEL UR5, URZ, 0x1, UP0 ;  /* 0x00000001ff057887 */ /* 0x000fe40008000000 */
[----:B------:R-:W-:-:S04]  /*2360*/  USEL UR6, UR6, URZ, UP0 ;  /* 0x000000ff06067287 */ /* 0x000fc80008000000 */
[----:B------:R-:W-:Y:S01]  /*2370*/  ULEA UR6, UR6, UR4, 0x3 ;  /* 0x0000000406067291 */ /* 0x000fe2000f8e18ff */
[----:B-1----:R-:W-:-:S04]  /*2380*/  LOP3.LUT R3, R15, UR5, RZ, 0x3c, !PT ;  /* 0x000000050f037c12 */ /* 0x002fc8000f8e3cff */
[----:B------:R-:W-:Y:S01]  /*2390*/  SHF.L.U32 R3, R3, 0x1f, RZ ;  /* 0x0000001f03037819 */ /* 0x000fe200000006ff */
[----:B--2---:R-:W-:-:S07]  /*23a0*/  IMAD.U32 R0, RZ, RZ, UR6 ;  /* 0x00000006ff007e24 */ /* 0x004fce000f8e00ff */
.L_x_38:
[----:B-1----:R1:W2:Y:S02]  /*23b0*/  SYNCS.PHASECHK.TRANS64.TRYWAIT P0, [R0+URZ], R3 ;  /* 0x00000003000075a7 */ /* 0x0022a400080011ff */
[----:B--2---:R-:W-:Y:S05]  /*23c0*/  @!P0 NANOSLEEP.SYNCS 0x989680 ;  /* 0x009896800000895d */ /* 0x004fea0003900000 */
[----:B------:R-:W2:Y:S02]  /*23d0*/  @!P0 SYNCS.PHASECHK.TRANS64 P0, [R0+URZ], R3 ;  /* 0x00000003000085a7 */ /* 0x000ea400080010ff */
[----:B--2---:R-:W-:Y:S05]  /*23e0*/  @P0 EXIT ;  /* 0x000000000000094d */ /* 0x004fea0003800000 */
[----:B------:R-:W-:Y:S05]  /*23f0*/  BRA `(.L_x_38) ;  /* 0xfffffffc00ec7947 */ /* 0x000fea000383ffff */
.L_x_17:
[----:B------:R-:W-:-:S04]  /*2400*/  UISETP.NE.AND UP0, UPT, UR37, URZ, UPT ;  /* 0x000000ff2500728c */ /* 0x000fc8000bf05270 */
[----:B------:R-:W-:-:S09]  /*2410*/  UISETP.NE.OR UP0, UPT, UR8, 0x1, UP0 ;  /* 0x000000010800788c */ /* 0x000fd20008705670 */
[----:B------:R-:W-:Y:S05]  /*2420*/  BRA.U UP0, `(.L_x_39) ;  /* 0x0000000500487547 */ /* 0x000fea000b800000 */
[----:B------:R-:W-:Y:S01]  /*2430*/  ISETP.NE.AND P2, PT, R2, RZ, PT ;  /* 0x000000ff0200720c */ /* 0x000fe20003f45270 */
[----:B------:R-:W-:Y:S01]  /*2440*/  IMAD.MOV.U32 R12, RZ, RZ, 0x1 ;  /* 0x00000001ff0c7424 */ /* 0x000fe200078e00ff */
[----:B------:R-:W-:Y:S02]  /*2450*/  CS2R R10, SRZ ;  /* 0x00000000000a7805 */ /* 0x000fe4000001ff00 */
[----:B------:R-:W-:Y:S01]  /*2460*/  CS2R R8, SRZ ;  /* 0x0000000000087805 */ /* 0x000fe2000001ff00 */
[----:B------:R-:W-:Y:S01]  /*2470*/  UMOV UR4, 0x400 ;  /* 0x0000040000047882 */ /* 0x000fe20000000000 */
[----:B------:R-:W-:Y:S01]  /*2480*/  UMOV UR6, URZ ;  /* 0x000000ff00067c82 */ /* 0x000fe20008000000 */
[----:B------:R-:W-:-:S12]  /*2490*/  ULEA UR37, UR37, UR4, 0x18 ;  /* 0x0000000425257291 */ /* 0x000fd8000f8ec0ff */
.L_x_43:
[----:B------:R-:W-:Y:S02]  /*24a0*/  LEA R0, R8, UR37, 0x3 ;  /* 0x0000002508007c11 */ /* 0x000fe4000f8e18ff */
[----:B------:R-:W-:-:S03]  /*24b0*/  SHF.L.U32 R5, R9, 0x1f, RZ ;  /* 0x0000001f09057819 */ /* 0x000fc600000006ff */
[----:B------:R-:W-:Y:S01]  /*24c0*/  VIADD R4, R0, 0xd0 ;  /* 0x000000d000047836 */ /* 0x000fe20000000000 */
[----:B------:R-:W1:Y:S02]  /*24d0*/  SYNCS.PHASECHK.TRANS64.TRYWAIT P0, [R0+URZ+0xc0], R5 ;  /* 0x0000c005000075a7 */ /* 0x000e6400080011ff */
[----:B-1----:R-:W-:Y:S05]  /*24e0*/  @!P0 BRA `(.L_x_40) ;  /* 0x00000088005c8947 */ /* 0x002fea0003800000 */
.L_x_137:
[----:B------:R-:W-:Y:S01]  /*24f0*/  ULEA UR5, UR6, UR37, 0x3 ;  /* 0x0000002506057291 */ /* 0x000fe2000f8e18ff */
[----:B------:R-:W-:Y:S02]  /*2500*/  PRMT R4, RZ, 0x654, R4 ;  /* 0x00000654ff047816 */ /* 0x000fe40000000004 */
[----:B-1----:R-:W-:Y:S01]  /*2510*/  SHF.L.U32 R5, R12, 0x1f, RZ ;  /* 0x0000001f0c057819 */ /* 0x002fe200000006ff */
[----:B------:R-:W-:Y:S01]  /*2520*/  UIADD3 UR4, UPT, UPT, UR5, 0x80, URZ ;  /* 0x0000008005047890 */ /* 0x000fe2000fffe0ff */
[----:B------:R1:W-:Y:S05]  /*2530*/  SYNCS.ARRIVE.TRANS64.RED.A1T0 RZ, [R4+URZ], RZ ;  /* 0x000000ff04ff79a7 */ /* 0x0003ea00081004ff */
[----:B------:R-:W-:Y:S01]  /*2540*/  IMAD.U32 R7, RZ, RZ, UR4 ;  /* 0x00000004ff077e24 */ /* 0x000fe2000f8e00ff */
[----:B------:R-:W2:Y:S04]  /*2550*/  SYNCS.PHASECHK.TRANS64.TRYWAIT P0, [UR5+0x90], R5 ;  /* 0x00009005ff0075a7 */ /* 0x000ea80008001105 */
[----:B------:R-:W-:Y:S01]  /*2560*/  PRMT R6, R2, 0x654, R7 ;  /* 0x0000065402067816 */ /* 0x000fe20000000007 */
[----:B-1----:R-:W-:Y:S01]  /*2570*/  @!P2 IMAD.MOV.U32 R4, RZ, RZ, 0x10 ;  /* 0x00000010ff04a424 */ /* 0x002fe200078e00ff */
[----:B--2---:R-:W-:Y:S06]  /*2580*/  @!P0 BRA `(.L_x_41) ;  /* 0x0000008800488947 */ /* 0x004fec0003800000 */
.L_x_139:
[----:B------:R-:W-:Y:S01]  /*2590*/  ULEA UR4, UR6, UR37, 0x4 ;  /* 0x0000002506047291 */ /* 0x000fe2000f8e20ff */
[----:B------:R-:W-:Y:S01]  /*25a0*/  SEL R3, R6, R3, !P2 ;  /* 0x0000000306037207 */ /* 0x000fe20005000000 */
[----:B------:R-:W-:Y:S01]  /*25b0*/  UIADD3 UR5, UPT, UPT, UR5, 0x80, URZ ;  /* 0x0000008005057890 */ /* 0x000fe2000fffe0ff */
[----:B-1----:R-:W-:Y:S01]  /*25c0*/  LEA R0, R11, UR37, 0x3 ;  /* 0x000000250b007c11 */ /* 0x002fe2000f8e18ff */
[----:B------:R-:W-:Y:S01]  /*25d0*/  UIADD3 UR4, UPT, UPT, UR4, 0xf0, URZ ;  /* 0x000000f004047890 */ /* 0x000fe2000fffe0ff */
[----:B------:R-:W-:Y:S01]  /*25e0*/  SHF.L.U32 R5, R10, 0x1f, RZ ;  /* 0x0000001f0a057819 */ /* 0x000fe200000006ff */
[----:B------:R1:W-:Y:S01]  /*25f0*/  @!P2 SYNCS.ARRIVE.TRANS64.RED RZ, [R3+URZ], R4 ;  /* 0x0000000403ffa9a7 */ /* 0x0003e200080004ff */
[----:B------:R-:W-:Y:S01]  /*2600*/  UIADD3 UR6, UPT, UPT, UR6, 0x1, URZ ;  /* 0x0000000106067890 */ /* 0x000fe2000fffe0ff */
[----:B------:R-:W-:-:S03]  /*2610*/  VIADD R8, R8, 0x1 ;  /* 0x0000000108087836 */ /* 0x000fc60000000000 */
[----:B------:R-:W-:Y:S02]  /*2620*/  UISETP.NE.AND UP0, UPT, UR6, 0x2, UPT ;  /* 0x000000020600788c */ /* 0x000fe4000bf05270 */
[----:B------:R-:W-:Y:S06]  /*2630*/  UGETNEXTWORKID.BROADCAST [UR4], [UR5] ;  /* 0x00000000040073ca */ /* 0x000fec0008000100 */
[----:B------:R-:W-:Y:S01]  /*2640*/  USEL UR4, URZ, 0x1, UP0 ;  /* 0x00000001ff047887 */ /* 0x000fe20008000000 */
[----:B------:R-:W-:Y:S01]  /*2650*/  ISETP.NE.AND P0, PT, R8, 0x2, PT ;  /* 0x000000020800780c */ /* 0x000fe20003f05270 */
[----:B------:R-:W-:Y:S01]  /*2660*/  USEL UR6, UR6, URZ, UP0 ;  /* 0x000000ff06067287 */ /* 0x000fe20008000000 */
[----:B------:R-:W2:Y:S03]  /*2670*/  SYNCS.PHASECHK.TRANS64.TRYWAIT P1, [R0+URZ+0x80], R5 ;  /* 0x00008005000075a7 */ /* 0x000ea600080211ff */
[----:B------:R-:W-:Y:S01]  /*2680*/  LOP3.LUT R12, R12, UR4, RZ, 0x3c, !PT ;  /* 0x000000040c0c7c12 */ /* 0x000fe2000f8e3cff */
[----:B-12---:R-:W-:Y:S07]  /*2690*/  @!P1 BRA `(.L_x_42) ;  /* 0x00000088001c9947 */ /* 0x006fee0003800000 */
.L_x_140:
[C---:B------:R-:W-:Y:S01]  /*26a0*/  LEA R4, R11.reuse, UR37, 0x4 ;  /* 0x000000250b047c11 */ /* 0x040fe2000f8e20ff */
[----:B-1----:R-:W-:Y:S01]  /*26b0*/  VIADD R0, R0, 0x90 ;  /* 0x0000009000007836 */ /* 0x002fe20000000000 */
[----:B------:R-:W-:Y:S01]  /*26c0*/  SEL R8, R8, RZ, P0 ;  /* 0x000000ff08087207 */ /* 0x000fe20000000000 */
[----:B------:R-:W-:-:S03]  /*26d0*/  VIADD R11, R11, 0x1 ;  /* 0x000000010b0b7836 */ /* 0x000fc60000000000 */
[----:B------:R-:W1:Y:S01]  /*26e0*/  LDS.128 R4, [R4+0xf0] ;  /* 0x0000f00004047984 */ /* 0x000e620000000c00 */
[----:B------:R-:W-:Y:S02]  /*26f0*/  PRMT R0, RZ, 0x654, R0 ;  /* 0x00000654ff007816 */ /* 0x000fe40000000000 */
[C---:B------:R-:W-:Y:S01]  /*2700*/  ISETP.NE.AND P1, PT, R11.reuse, 0x2, PT ;  /* 0x000000020b00780c */ /* 0x040fe20003f25270 */
[----:B------:R-:W-:Y:S01]  /*2710*/  @!PT LDS RZ, [RZ] ;  /* 0x00000000fffff984 */ /* 0x000fe20000000800 */
[----:B------:R-:W-:Y:S01]  /*2720*/  @!PT LDS RZ, [RZ] ;  /* 0x00000000fffff984 */ /* 0x000fe20000000800 */
[----:B------:R-:W-:Y:S01]  /*2730*/  @!PT LDS RZ, [RZ] ;  /* 0x00000000fffff984 */ /* 0x000fe20000000800 */
[----:B------:R-:W-:Y:S01]  /*2740*/  @!PT LDS RZ, [RZ] ;  /* 0x00000000fffff984 */ /* 0x000fe20000000800 */
[----:B------:R2:W-:Y:S06]  /*2750*/  MEMBAR.ALL.CTA ;  /* 0x0000000000007992 */ /* 0x0005ec0000008000 */
[----:B--2---:R-:W2:Y:S01]  /*2760*/  FENCE.VIEW.ASYNC.S ;  /* 0x00000000000073c6 */ /* 0x004ea20000000000 */
[----:B------:R-:W-:Y:S01]  /*2770*/  SEL R11, R11, RZ, P1 ;  /* 0x000000ff0b0b7207 */ /* 0x000fe20000800000 */
[----:B--2---:R2:W-:Y:S01]  /*2780*/  SYNCS.ARRIVE.TRANS64.RED.A1T0 RZ, [R0+URZ], RZ ;  /* 0x000000ff00ff79a7 */ /* 0x0045e200081004ff */
[----:B-1----:R-:W-:-:S02]  /*2790*/  LOP3.LUT P3, RZ, R6, 0x1, RZ, 0xc0, !PT ;  /* 0x0000000106ff7812 */ /* 0x002fc4000786c0ff */
[----:B------:R-:W-:-:S04]  /*27a0*/  SEL R5, RZ, 0x1, P1 ;  /* 0x00000001ff057807 */ /* 0x000fc80000800000 */
[----:B------:R-:W-:Y:S02]  /*27b0*/  LOP3.LUT R10, R10, R5, RZ, 0x3c, !PT ;  /* 0x000000050a0a7212 */ /* 0x000fe400078e3cff */
[----:B--2---:R-:W-:-:S04]  /*27c0*/  SEL R0, RZ, 0x1, P0 ;  /* 0x00000001ff007807 */ /* 0x004fc80000000000 */
[----:B------:R-:W-:Y:S01]  /*27d0*/  LOP3.LUT R9, R9, R0, RZ, 0x3c, !PT ;  /* 0x0000000009097212 */ /* 0x000fe200078e3cff */
[----:B------:R-:W-:Y:S06]  /*27e0*/  @P3 BRA `(.L_x_43) ;  /* 0xfffffffc002c3947 */ /* 0x000fec000383ffff */
[----:B------:R-:W-:Y:S01]  /*27f0*/  ULEA UR5, UR6, UR37, 0x3 ;  /* 0x0000002506057291 */ /* 0x000fe2000f8e18ff */
[----:B------:R-:W-:-:S08]  /*2800*/  SHF.L.U32 R3, R12, 0x1f, RZ ;  /* 0x0000001f0c037819 */ /* 0x000fd000000006ff */
[----:B------:R-:W1:Y:S02]  /*2810*/  SYNCS.PHASECHK.TRANS64 P0, [UR5+0x90], R3 ;  /* 0x00009003ff0075a7 */ /* 0x000e640008001005 */
[----:B-1----:R-:W-:Y:S05]  /*2820*/  @P0 BRA `(.L_x_44) ;  /* 0x0000000000080947 */ /* 0x002fea0003800000 */
[----:B------:R-:W1:Y:S02]  /*2830*/  SYNCS.PHASECHK.TRANS64.TRYWAIT P0, [UR5+0x90], R3 ;  /* 0x00009003ff0075a7 */ /* 0x000e640008001105 */
[----:B-1----:R-:W-:Y:S05]  /*2840*/  @!P0 BRA `(.L_x_45) ;  /* 0x0000008400c48947 */ /* 0x002fea0003800000 */
.L_x_44:
[----:B------:R-:W-:-:S04]  /*2850*/  UIADD3 UR4, UPT, UPT, UR6, 0x1, URZ ;  /* 0x0000000106047890 */ /* 0x000fc8000fffe0ff */
[----:B------:R-:W-:-:S04]  /*2860*/  UISETP.NE.AND UP0, UPT, UR4, 0x2, UPT ;  /* 0x000000020400788c */ /* 0x000fc8000bf05270 */
[----:B------:R-:W-:Y:S02]  /*2870*/  USEL UR7, URZ, 0x1, UP0 ;  /* 0x00000001ff077887 */ /* 0x000fe40008000000 */
[----:B------:R-:W-:-:S04]  /*2880*/  USEL UR4, UR4, URZ, UP0 ;  /* 0x000000ff04047287 */ /* 0x000fc80008000000 */
[----:B------:R-:W-:Y:S01]  /*2890*/  ULEA UR4, UR4, UR37, 0x3 ;  /* 0x0000002504047291 */ /* 0x000fe2000f8e18ff */
[----:B-1----:R-:W-:-:S04]  /*28a0*/  LOP3.LUT R3, R12, UR7, RZ, 0x3c, !PT ;  /* 0x000000070c037c12 */ /* 0x002fc8000f8e3cff */
[----:B------:R-:W-:-:S04]  /*28b0*/  SHF.L.U32 R0, R3, 0x1f, RZ ;  /* 0x0000001f03007819 */ /* 0x000fc800000006ff */
[----:B------:R-:W1:Y:S02]  /*28c0*/  SYNCS.PHASECHK.TRANS64 P0, [UR4+0x90], R0 ;  /* 0x00009000ff0075a7 */ /* 0x000e640008001004 */
[----:B-1----:R-:W-:Y:S05]  /*28d0*/  @P0 EXIT ;  /* 0x000000000000094d */ /* 0x002fea0003800000 */
[----:B------:R-:W-:Y:S02]  /*28e0*/  SHF.L.U32 R3, R3, 0x1f, RZ ;  /* 0x0000001f03037819 */ /* 0x000fe400000006ff */
[----:B------:R-:W-:-:S07]  /*28f0*/  MOV R0, UR4 ;  /* 0x0000000400007c02 */ /* 0x000fce0008000f00 */
.L_x_46:
[----:B-1----:R1:W2:Y:S02]  /*2900*/  SYNCS.PHASECHK.TRANS64.TRYWAIT P0, [R0+URZ+0x90], R3 ;  /* 0x00009003000075a7 */ /* 0x0022a400080011ff */
[----:B--2---:R-:W-:Y:S05]  /*2910*/  @!P0 NANOSLEEP.SYNCS 0x989680 ;  /* 0x009896800000895d */ /* 0x004fea0003900000 */
[----:B------:R-:W2:Y:S02]  /*2920*/  @!P0 SYNCS.PHASECHK.TRANS64 P0, [R0+URZ+0x90], R3 ;  /* 0x00009003000085a7 */ /* 0x000ea400080010ff */
[----:B--2---:R-:W-:Y:S05]  /*2930*/  @P0 EXIT ;  /* 0x000000000000094d */ /* 0x004fea0003800000 */
[----:B------:R-:W-:Y:S05]  /*2940*/  BRA `(.L_x_46) ;  /* 0xfffffffc00ec7947 */ /* 0x000fea000383ffff */
.L_x_39:
[----:B------:R-:W-:-:S09]  /*2950*/  UISETP.NE.AND UP0, UPT, UR8, URZ, UPT ;  /* 0x000000ff0800728c */ /* 0x000fd2000bf05270 */
[----:B------:R-:W-:Y:S05]  /*2960*/  BRA.U UP0, `(.L_x_47) ;  /* 0x0000000d006c7547 */ /* 0x000fea000b800000 */
[----:B------:R-:W-:Y:S01]  /*2970*/  UMOV UR4, 0x40 ;  /* 0x0000004000047882 */ /* 0x000fe20000000000 */
[----:B------:R-:W-:Y:S01]  /*2980*/  NOP ;  /* 0x0000000000007918 */ /* 0x000fe20000000000 */
[----:B------:R-:W-:Y:S01]  /*2990*/  ULEA UR4, UR37, UR4, 0x18 ;  /* 0x0000000425047291 */ /* 0x000fe2000f8ec0ff */
[----:B------:R-:W-:Y:S02]  /*29a0*/  UMOV UR5, 0x400 ;  /* 0x0000040000057882 */ /* 0x000fe40000000000 */
[----:B------:R-:W-:-:S06]  /*29b0*/  ULEA UR37, UR37, UR5, 0x18 ;  /* 0x0000000525257291 */ /* 0x000fcc000f8ec0ff */
[----:B------:R-:W1:Y:S02]  /*29c0*/  LDS.U8 R0, [UR4+0x1c] ;  /* 0x00001c04ff007984 */ /* 0x000e640008000000 */
[----:B-1----:R-:W-:-:S13]  /*29d0*/  ISETP.NE.AND P0, PT, R0, RZ, PT ;  /* 0x000000ff0000720c */ /* 0x002fda0003f05270 */
[----:B------:R-:W-:Y:S05]  /*29e0*/  @P0 BRA `(.L_x_48) ;  /* 0x0000000000580947 */ /* 0x000fea0003800000 */
[----:B------:R-:W-:-:S13]  /*29f0*/  ELECT P0, URZ, PT ;  /* 0x0000000000ff782f */ /* 0x000fda0003800000 */
[----:B------:R-:W-:Y:S05]  /*2a00*/  @!P0 BRA `(.L_x_49) ;  /* 0x0000000000608947 */ /* 0x000fea0003800000 */
[----:B------:R-:W-:Y:S01]  /*2a10*/  UMOV UR5, 0x10 ;  /* 0x0000001000057882 */ /* 0x000fe20000000000 */
[----:B------:R-:W-:Y:S01]  /*2a20*/  HFMA2 R0, -RZ, RZ, 0, 5.9604644775390625e-08 ;  /* 0x00000001ff007431 */ /* 0x000fe200000001ff */
[----:B------:R-:W-:-:S03]  /*2a30*/  MOV R2, 0xffff ;  /* 0x0000ffff00027802 */ /* 0x000fc60000000f00 */
[----:B------:R-:W-:Y:S04]  /*2a40*/  DEPBAR.LE SB1, 0x36 ;  /* 0x00009d800000791a */ /* 0x000fe80000000000 */
[----:B------:R-:W1:Y:S02]  /*2a50*/  UTCATOMSWS.FIND_AND_SET.ALIGN UP0, UR5, UR5 ;  /* 0x00000005000575e3 */ /* 0x000e640008000800 */
[----:B-1----:R-:W-:Y:S01]  /*2a60*/  MOV R3, UR5 ;  /* 0x0000000500037c02 */ /* 0x002fe20008000f00 */
[----:B------:R-:W-:Y:S06]  /*2a70*/  BRA.U UP0, `(.L_x_50) ;  /* 0x0000000100187547 */ /* 0x000fec000b800000 */
.L_x_51:
[----:B------:R-:W-:Y:S05]  /*2a80*/  NANOSLEEP 0x64 ;  /* 0x000000640000795d */ /* 0x000fea0003800000 */
[----:B------:R-:W-:-:S05]  /*2a90*/  UMOV UR5, 0x10 ;  /* 0x0000001000057882 */ /* 0x000fca0000000000 */
[----:B------:R-:W-:Y:S04]  /*2aa0*/  DEPBAR.LE SB1, 0x36 ;  /* 0x00009d800000791a */ /* 0x000fe80000000000 */
[----:B------:R-:W1:Y:S02]  /*2ab0*/  UTCATOMSWS.FIND_AND_SET.ALIGN UP0, UR5, UR5 ;  /* 0x00000005000575e3 */ /* 0x000e640008000800 */
[----:B-1----:R-:W-:Y:S01]  /*2ac0*/  MOV R3, UR5 ;  /* 0x0000000500037c02 */ /* 0x002fe20008000f00 */
[----:B------:R-:W-:Y:S05]  /*2ad0*/  BRA.U !UP0, `(.L_x_51) ;  /* 0xfffffffd08e87547 */ /* 0x000fea000b83ffff */
.L_x_50:
[-C--:B------:R-:W-:Y:S02]  /*2ae0*/  SHF.L.U32 R2, R2, R3.reuse, RZ ;  /* 0x0000000302027219 */ /* 0x080fe400000006ff */
[----:B------:R-:W-:Y:S01]  /*2af0*/  SHF.L.U32 R0, R0, R3, RZ ;  /* 0x0000000300007219 */ /* 0x000fe200000006ff */
[----:B------:R-:W-:Y:S02]  /*2b00*/  IMAD.SHL.U32 R3, R3, 0x20, RZ ;  /* 0x0000002003037824 */ /* 0x000fe400078e00ff */
[----:B------:R1:W-:Y:S04]  /*2b10*/  ATOMS.OR RZ, [UR4+0x14], R2 ;  /* 0x00001402ffff798c */ /* 0x0003e8000b000004 */
[----:B------:R1:W-:Y:S04]  /*2b20*/  ATOMS.OR RZ, [UR4+0x18], R0 ;  /* 0x00001800ffff798c */ /* 0x0003e8000b000004 */
[----:B------:R1:W-:Y:S01]  /*2b30*/  STS [UR37+0x110], R3 ;  /* 0x00011003ff007988 */ /* 0x0003e20008000825 */
[----:B------:R-:W-:Y:S05]  /*2b40*/  BRA `(.L_x_49) ;  /* 0x0000000000107947 */ /* 0x000fea0003800000 */
.L_x_48:
[----:B------:R-:W-:Y:S02]  /*2b50*/  MOV R0, 0xffffffff ;  /* 0xffffffff00007802 */ /* 0x000fe40000000f00 */
[----:B------:R-:W-:-:S03]  /*2b60*/  MOV R2, 0x2b90 ;  /* 0x00002b9000027802 */ /* 0x000fc60000000f00 */
[----:B------:R1:W-:Y:S04]  /*2b70*/  STS [UR37+0x110], R0 ;  /* 0x00011000ff007988 */ /* 0x0003e80008000825 */
[----:B-1-3-5:R-:W-:Y:S05]  /*2b80*/  CALL.REL.NOINC `($__internal_1_$__cuda_sm10x_tcgen05_guardrail_trap_phase_invalid_during_alloc) ;  /* 0x0000008800dc7944 */ /* 0x02afea0003c00000 */
.L_x_49:
[----:B------:R-:W-:Y:S05]  /*2b90*/  WARPSYNC.ALL ;  /* 0x0000000000007948 */ /* 0x000fea0003800000 */
[----:B------:R-:W2:Y:S01]  /*2ba0*/  S2UR UR5, SR_CgaCtaId ;  /* 0x00000000000579c3 */ /* 0x000ea20000008800 */
[----:B------:R-:W-:Y:S01]  /*2bb0*/  UMOV UR4, 0x400 ;  /* 0x0000040000047882 */ /* 0x000fe20000000000 */
[----:B------:R-:W-:-:S06]  /*2bc0*/  NOP ;  /* 0x0000000000007918 */ /* 0x000fcc0000000000 */
[----:B------:R-:W-:Y:S06]  /*2bd0*/  BAR.ARV 0x6, 0xa0 ;  /* 0x0182800000007b1d */ /* 0x000fec0000002000 */
[----:B------:R-:W4:Y:S01]  /*2be0*/  LDCU UR7, c[0x0][0x38c] ;  /* 0x00007180ff0777ac */ /* 0x000f220008000800 */
[----:B------:R-:W-:Y:S01]  /*2bf0*/  IMAD.MOV.U32 R11, RZ, RZ, 0x1 ;  /* 0x00000001ff0b7424 */ /* 0x000fe200078e00ff */
[----:B------:R-:W-:Y:S01]  /*2c00*/  CS2R R8, SRZ ;  /* 0x0000000000087805 */ /* 0x000fe2000001ff00 */
[----:B------:R-:W-:Y:S01]  /*2c10*/  IMAD.MOV.U32 R10, RZ, RZ, RZ ;  /* 0x000000ffff0a7224 */ /* 0x000fe200078e00ff */
[----:B------:R-:W3:Y:S01]  /*2c20*/  LDCU UR6, c[0x0][0x38c] ;  /* 0x00007180ff0677ac */ /* 0x000ee20008000800 */
[----:B------:R-:W-:Y:S01]  /*2c30*/  UMOV UR15, URZ ;  /* 0x000000ff000f7c82 */ /* 0x000fe20008000000 */
[----:B------:R-:W-:Y:S01]  /*2c40*/  UMOV UR14, URZ ;  /* 0x000000ff000e7c82 */ /* 0x000fe20008000000 */
[----:B--2---:R-:W-:Y:S01]  /*2c50*/  ULEA UR5, UR5, UR4, 0x18 ;  /* 0x0000000405057291 */ /* 0x004fe2000f8ec0ff */
[----:B------:R-:W-:Y:S01]  /*2c60*/  UMOV UR24, 0x0 ;  /* 0x0000000000187882 */ /* 0x000fe20000000000 */
[----:B------:R-:W-:-:S02]  /*2c70*/  UMOV UR25, 0x8400010 ;  /* 0x0840001000197882 */ /* 0x000fc40000000000 */
[----:B------:R-:W-:Y:S02]  /*2c80*/  UIADD3 UR10, UPT, UPT, UR5, 0x10800, URZ ;  /* 0x00010800050a7890 */ /* 0x000fe4000fffe0ff */
[----:B------:R-:W-:Y:S02]  /*2c90*/  UIADD3 UR11, UPT, UPT, UR5, 0x1c800, URZ ;  /* 0x0001c800050b7890 */ /* 0x000fe4000fffe0ff */
[----:B----4-:R-:W-:Y:S01]  /*2ca0*/  UIADD3 UR7, UPT, UPT, UR7, 0x3f, URZ ;  /* 0x0000003f07077890 */ /* 0x010fe2000fffe0ff */
[----:B-1----:R-:W1:Y:S01]  /*2cb0*/  LDS R0, [UR5+0x110] ;  /* 0x00011005ff007984 */ /* 0x002e620008000800 */
[----:B------:R-:W-:Y:S02]  /*2cc0*/  USHF.R.U32.HI UR10, URZ, 0x4, UR10 ;  /* 0x00000004ff0a7899 */ /* 0x000fe4000801160a */
[----:B------:R-:W-:Y:S02]  /*2cd0*/  USHF.R.S32.HI UR4, URZ, 0x1f, UR7 ;  /* 0x0000001fff047899 */ /* 0x000fe40008011407 */
[----:B------:R-:W-:-:S02]  /*2ce0*/  USHF.R.U32.HI UR11, URZ, 0x4, UR11 ;  /* 0x00000004ff0b7899 */ /* 0x000fc4000801160b */
[----:B------:R-:W-:Y:S02]  /*2cf0*/  ULEA.HI UR4, UR4, UR7, URZ, 0x6 ;  /* 0x0000000704047291 */ /* 0x000fe4000f8f30ff */
[----:B------:R-:W-:Y:S02]  /*2d00*/  ULOP3.LUT UR10, UR10, 0x3fff, URZ, 0xc0, !UPT ;  /* 0x00003fff0a0a7892 */ /* 0x000fe4000f8ec0ff */
[----:B------:R-:W-:Y:S02]  /*2d10*/  USHF.R.S32.HI UR4, URZ, 0x6, UR4 ;  /* 0x00000006ff047899 */ /* 0x000fe40008011404 */
[----:B------:R-:W-:Y:S02]  /*2d20*/  ULOP3.LUT UR11, UR11, 0x3fff, URZ, 0xc0, !UPT ;  /* 0x00003fff0b0b7892 */ /* 0x000fe4000f8ec0ff */
[----:B------:R-:W-:Y:S01]  /*2d30*/  UISETP.LT.AND UP0, UPT, UR4, 0x1, UPT ;  /* 0x000000010400788c */ /* 0x000fe2000bf01270 */
[----:B------:R-:W-:Y:S01]  /*2d40*/  UMOV UR22, 0x0 ;  /* 0x0000000000167882 */ /* 0x000fe20000000000 */
[----:B------:R-:W-:-:S02]  /*2d50*/  UMOV UR23, 0x8400010 ;  /* 0x0840001000177882 */ /* 0x000fc40000000000 */
[----:B------:R-:W-:Y:S02]  /*2d60*/  USEL UR9, UR4, 0x1, !UP0 ;  /* 0x0000000104097887 */ /* 0x000fe4000c000000 */
[----:B------:R-:W-:Y:S02]  /*2d70*/  ULOP3.LUT UR10, UR10, 0x10000, URZ, 0xfc, !UPT ;  /* 0x000100000a0a7892 */ /* 0x000fe4000f8efcff */
[----:B------:R-:W-:Y:S02]  /*2d80*/  ULOP3.LUT UR11, UR11, 0x10000, URZ, 0xfc, !UPT ;  /* 0x000100000b0b7892 */ /* 0x000fe4000f8efcff */
[----:B------:R-:W-:Y:S02]  /*2d90*/  UIADD3 UR9, UPT, UPT, -UR9, URZ, URZ ;  /* 0x000000ff09097290 */ /* 0x000fe4000fffe1ff */
[----:B---3--:R-:W-:Y:S01]  /*2da0*/  UISETP.GE.AND UP3, UPT, UR6, 0x1, UPT ;  /* 0x000000010600788c */ /* 0x008fe2000bf66270 */
[----:B------:R-:W-:Y:S01]  /*2db0*/  UMOV UR20, 0x0 ;  /* 0x0000000000147882 */ /* 0x000fe20000000000 */
[----:B------:R-:W-:Y:S01]  /*2dc0*/  UMOV UR21, 0x8400010 ;  /* 0x0840001000157882 */ /* 0x000fe20000000000 */
[----:B------:R-:W-:Y:S01]  /*2dd0*/  UMOV UR18, 0x0 ;  /* 0x0000000000127882 */ /* 0x000fe20000000000 */
[----:B------:R-:W-:Y:S01]  /*2de0*/  UMOV UR19, 0x8400010 ;  /* 0x0840001000137882 */ /* 0x000fe20000000000 */
[----:B-1----:R-:W-:-:S15]  /*2df0*/  R2UR UR16, R0 ;  /* 0x00000000001072ca */ /* 0x002fde00000e0000 */
.L_x_58:
[----:B------:R-:W-:Y:S02]  /*2e00*/  LEA R0, R10, UR5, 0x3 ;  /* 0x000000050a007c11 */ /* 0x000fe4000f8e18ff */
[----:B------:R-:W-:Y:S02]  /*2e10*/  SHF.L.U32 R5, R9, 0x1f, RZ ;  /* 0x0000001f09057819 */ /* 0x000fe400000006ff */
[----:B------:R-:W-:Y:S01]  /*2e20*/  PLOP3.LUT P0, PT, PT, PT, UP3, 0x80, 0x8 ;  /* 0x000000000008781c */ /* 0x000fe20003f0f038 */
[----:B------:R-:W-:Y:S01]  /*2e30*/  VIADD R3, R0, 0x90 ;  /* 0x0000009000037836 */ /* 0x000fe20000000000 */
[----:B-1----:R-:W1:Y:S02]  /*2e40*/  SYNCS.PHASECHK.TRANS64.TRYWAIT P1, [R0+URZ+0x80], R5 ;  /* 0x00008005000075a7 */ /* 0x002e6400080211ff */
[----:B-1-3--:R-:W-:Y:S09]  /*2e50*/  @!P1 BRA `(.L_x_52) ;  /* 0x0000008000589947 */ /* 0x00aff20003800000 */
.L_x_142:
[----:B------:R-:W-:Y:S01]  /*2e60*/  LEA R4, R10, UR5, 0x4 ;  /* 0x000000050a047c11 */ /* 0x000fe2000f8e20ff */
[----:B------:R-:W-:Y:S01]  /*2e70*/  @UP3 ULEA UR6, UR14, UR5, 0x3 ;  /* 0x000000050e063291 */ /* 0x000fe2000f8e18ff */
[----:B------:R-:W-:Y:S01]  /*2e80*/  PLOP3.LUT P2, PT, PT, PT, PT, 0x80, 0x8 ;  /* 0x000000000008781c */ /* 0x000fe20003f4f070 */
[----:B------:R-:W-:Y:S01]  /*2e90*/  ULEA UR7, UR15, UR5, 0x3 ;  /* 0x000000050f077291 */ /* 0x000fe2000f8e18ff */
[----:B------:R-:W-:Y:S01]  /*2ea0*/  PRMT R3, RZ, 0x654, R3 ;  /* 0x00000654ff037816 */ /* 0x000fe20000000003 */
[----:B------:R-:W-:Y:S01]  /*2eb0*/  ULEA UR8, UR15, UR16, 0x8 ;  /* 0x000000100f087291 */ /* 0x000fe2000f8e40ff */
[----:B-1----:R-:W1:Y:S01]  /*2ec0*/  LDS.128 R4, [R4+0xf0] ;  /* 0x0000f00004047984 */ /* 0x002e620000000c00 */
[----:B------:R-:W-:Y:S02]  /*2ed0*/  @P0 SHF.L.U32 R2, R8, 0x1f, RZ ;  /* 0x0000001f08020819 */ /* 0x000fe400000006ff */
[----:B------:R-:W-:Y:S01]  /*2ee0*/  SHF.L.U32 R0, R11, 0x1f, RZ ;  /* 0x0000001f0b007819 */ /* 0x000fe200000006ff */
[----:B------:R-:W-:Y:S01]  /*2ef0*/  @!PT LDS RZ, [RZ] ;  /* 0x00000000fffff984 */ /* 0x000fe20000000800 */
[----:B------:R-:W-:Y:S01]  /*2f00*/  @!PT LDS RZ, [RZ] ;  /* 0x00000000fffff984 */ /* 0x000fe20000000800 */
[----:B------:R-:W-:Y:S01]  /*2f10*/  @!PT LDS RZ, [RZ] ;  /* 0x00000000fffff984 */ /* 0x000fe20000000800 */
[----:B------:R-:W-:Y:S01]  /*2f20*/  @!PT LDS RZ, [RZ] ;  /* 0x00000000fffff984 */ /* 0x000fe20000000800 */
[----:B------:R2:W-:Y:S06]  /*2f30*/  MEMBAR.ALL.CTA ;  /* 0x0000000000007992 */ /* 0x0005ec0000008000 */
[----:B--2---:R-:W2:Y:S02]  /*2f40*/  FENCE.VIEW.ASYNC.S ;  /* 0x00000000000073c6 */ /* 0x004ea40000000000 */
[----:B--2---:R2:W-:Y:S01]  /*2f50*/  SYNCS.ARRIVE.TRANS64.RED.A1T0 RZ, [R3+URZ], RZ ;  /* 0x000000ff03ff79a7 */ /* 0x0045e200081004ff */
[----:B------:R2:W3:Y:S01]  /*2f60*/  @P0 SYNCS.PHASECHK.TRANS64.TRYWAIT P2, [UR6], R2 ;  /* 0x00000002ff0005a7 */ /* 0x0004e20008041106 */
[----:B-1----:R-:W-:Y:S01]  /*2f70*/  LOP3.LUT P1, RZ, R6, 0x1, RZ, 0xc0, !PT ;  /* 0x0000000106ff7812 */ /* 0x002fe2000782c0ff */
[----:B------:R-:W1:Y:S02]  /*2f80*/  SYNCS.PHASECHK.TRANS64.TRYWAIT P0, [UR7+0xb0], R0 ;  /* 0x0000b000ff0075a7 */ /* 0x000e640008001107 */
[----:B-123--:R-:W-:Y:S10]  /*2f90*/  @!P0 BRA `(.L_x_53) ;  /* 0x00000080001c8947 */ /* 0x00eff40003800000 */
.L_x_144:
[----:B------:R-:W-:Y:S01]  /*2fa0*/  IADD3 R10, PT, PT, R10, 0x1, RZ ;  /* 0x000000010a0a7810 */ /* 0x000fe20007ffe0ff */
[----:B------:R-:W-:Y:S06]  /*2fb0*/  BRA.U !UP3, `(.L_x_54) ;  /* 0x000000010bc07547 */ /* 0x000fec000b800000 */
[----:B------:R-:W-:Y:S01]  /*2fc0*/  UPLOP3.LUT UP4, UPT, UPT, UPT, UPT, 0x40, 0x4 ;  /* 0x000000000004789c */ /* 0x000fe20003f8e870 */
[----:B------:R-:W-:Y:S01]  /*2fd0*/  UMOV UR13, UR9 ;  /* 0x00000009000d7c82 */ /* 0x000fe20008000000 */
[----:B------:R-:W-:Y:S01]  /*2fe0*/  UMOV UR12, UR4 ;  /* 0x00000004000c7c82 */ /* 0x000fe20008000000 */
[----:B------:R-:W-:-:S08]  /*2ff0*/  UMOV UR17, UR14 ;  /* 0x0000000e00117c82 */ /* 0x000fd00008000000 */
.L_x_57:
[----:B------:R-:W-:Y:S02]  /*3000*/  UIADD3 UR13, UPT, UPT, UR13, 0x1, URZ ;  /* 0x000000010d0d7890 */ /* 0x000fe4000fffe0ff */
[----:B--2---:R-:W-:Y:S02]  /*3010*/  ULEA UR6, UR17, UR5, 0x3 ;  /* 0x0000000511067291 */ /* 0x004fe4000f8e18ff */
[----:B------:R-:W-:Y:S01]  /*3020*/  UISETP.NE.AND UP0, UPT, UR13, URZ, UPT ;  /* 0x000000ff0d00728c */ /* 0x000fe2000bf05270 */
[----:B---3--:R-:W-:Y:S10]  /*3030*/  @P2 BRA `(.L_x_55) ;  /* 0x00000000000c2947 */ /* 0x008ff40003800000 */
[----:B-1----:R-:W-:Y:S04]  /*3040*/  SHF.L.U32 R3, R8, 0x1f, RZ ;  /* 0x0000001f08037819 */ /* 0x002fe800000006ff */
[----:B------:R-:W1:Y:S02]  /*3050*/  SYNCS.PHASECHK.TRANS64.TRYWAIT P0, [UR6], R3 ;  /* 0x00000003ff0075a7 */ /* 0x000e640008001106 */
[----:B-1----:R-:W-:Y:S05]  /*3060*/  @!P0 BRA `(.L_x_56) ;  /* 0x0000008000008947 */ /* 0x002fea0003800000 */
.L_x_55:
[----:B------:R-:W-:Y:S01]  /*3070*/  UISETP.NE.AND UP1, UPT, UR12, 0x1, UPT ;  /* 0x000000010c00788c */ /* 0x000fe2000bf25270 */
[----:B------:R-:W-:Y:S01]  /*3080*/  PLOP3.LUT P2, PT, PT, PT, PT, 0x80, 0x8 ;  /* 0x000000000008781c */ /* 0x000fe20003f4f070 */
[----:B------:R-:W-:Y:S02]  /*3090*/  UIADD3 UR14, UPT, UPT, UR17, 0x1, URZ ;  /* 0x00000001110e7890 */ /* 0x000fe4000fffe0ff */
[----:B------:R-:W-:Y:S02]  /*30a0*/  ULEA UR28, UR17, UR11, 0xb ;  /* 0x0000000b111c7291 */ /* 0x000fe4000f8e58ff */
[----:B------:R-:W-:Y:S01]  /*30b0*/  UISETP.NE.AND UP2, UPT, UR14, 0x3, UPT ;  /* 0x000000030e00788c */ /* 0x000fe2000bf45270 */
[----:B------:R-:W-:Y:S01]  /*30c0*/  PLOP3.LUT P0, PT, PT, PT, UP1, 0x80, 0x8 ;  /* 0x000000000008781c */ /* 0x000fe20003f0f018 */
[----:B------:R-:W-:Y:S02]  /*30d0*/  UIADD3 UR40, UPT, UPT, UR28, 0x2, URZ ;  /* 0x000000021c287890 */ /* 0x000fe4000fffe0ff */
[----:B------:R-:W-:Y:S02]  /*30e0*/  USEL UR27, URZ, 0x1, UP2 ;  /* 0x00000001ff1b7887 */ /* 0x000fe40009000000 */
[----:B------:R-:W-:Y:S02]  /*30f0*/  USEL UR14, UR14, URZ, UP2 ;  /* 0x000000ff0e0e7287 */ /* 0x000fe40009000000 */
[----:B------:R-:W-:Y:S02]  /*3100*/  UIADD3 UR36, UPT, UPT, UR28, 0x4, URZ ;  /* 0x000000041c247890 */ /* 0x000fe4000fffe0ff */
[----:B------:R-:W-:Y:S01]  /*3110*/  @UP1 ULEA UR26, UR14, UR5, 0x3 ;  /* 0x000000050e1a1291 */ /* 0x000fe2000f8e18ff */
[----:B------:R-:W-:Y:S01]  /*3120*/  LOP3.LUT R8, R8, UR27, RZ, 0x3c, !PT ;  /* 0x0000001b08087c12 */ /* 0x000fe2000f8e3cff */
[----:B------:R-:W-:Y:S02]  /*3130*/  UIADD3 UR32, UPT, UPT, UR28, 0x6, URZ ;  /* 0x000000061c207890 */ /* 0x000fe4000fffe0ff */
[----:B------:R-:W-:Y:S01]  /*3140*/  UIADD3 UR6, UPT, UPT, UR6, 0x18, URZ ;  /* 0x0000001806067890 */ /* 0x000fe2000fffe0ff */
[----:B-1----:R-:W-:Y:S01]  /*3150*/  @P0 SHF.L.U32 R0, R8, 0x1f, RZ ;  /* 0x0000001f08000819 */ /* 0x002fe200000006ff */
[----:B------:R-:W-:Y:S01]  /*3160*/  UIADD3 UR12, UPT, UPT, UR12, -0x1, URZ ;  /* 0xffffffff0c0c7890 */ /* 0x000fe2000fffe0ff */
[----:B------:R-:W-:Y:S02]  /*3170*/  UMOV UR29, 0x40004040 ;  /* 0x40004040001d7882 */ /* 0x000fe40000000000 */
[----:B------:R2:W3:Y:S01]  /*3180*/  @P0 SYNCS.PHASECHK.TRANS64.TRYWAIT P2, [UR26], R0 ;  /* 0x00000000ff0005a7 */ /* 0x0004e2000804111a */
[----:B------:R-:W-:Y:S01]  /*3190*/  ULEA UR26, UR17, UR10, 0xa ;  /* 0x0000000a111a7291 */ /* 0x000fe2000f8e50ff */
[----:B------:R-:W-:Y:S01]  /*31a0*/  UMOV UR27, 0x40004040 ;  /* 0x40004040001b7882 */ /* 0x000fe20000000000 */
[----:B------:R-:W-:Y:S02]  /*31b0*/  UMOV UR41, 0x40004040 ;  /* 0x4000404000297882 */ /* 0x000fe40000000000 */
[----:B------:R-:W-:Y:S02]  /*31c0*/  UIADD3 UR38, UPT, UPT, UR26, 0x2, URZ ;  /* 0x000000021a267890 */ /* 0x000fe4000fffe0ff */
[----:B------:R-:W-:Y:S02]  /*31d0*/  UIADD3 UR34, UPT, UPT, UR26, 0x4, URZ ;  /* 0x000000041a227890 */ /* 0x000fe4000fffe0ff */
[----:B------:R-:W-:Y:S01]  /*31e0*/  UIADD3 UR30, UPT, UPT, UR26, 0x6, URZ ;  /* 0x000000061a1e7890 */ /* 0x000fe2000fffe0ff */
[----:B------:R2:W-:Y:S01]  /*31f0*/  UTCHMMA gdesc[UR26], gdesc[UR28], tmem[UR8], tmem[UR24], idesc[UR25], UP4 ;  /* 0x00ff181c1a0075ea */ /* 0x0005e2000a000008 */
[----:B------:R-:W-:Y:S01]  /*3200*/  UPLOP3.LUT UP4, UPT, UPT, UPT, UPT, 0x80, 0x8 ;  /* 0x000000000008789c */ /* 0x000fe20003f8f070 */
[----:B------:R-:W-:Y:S01]  /*3210*/  UMOV UR39, 0x40004040 ;  /* 0x4000404000277882 */ /* 0x000fe20000000000 */
[----:B------:R-:W-:Y:S01]  /*3220*/  UMOV UR37, 0x40004040 ;  /* 0x4000404000257882 */ /* 0x000fe20000000000 */
[----:B------:R2:W-:Y:S01]  /*3230*/  UTCHMMA gdesc[UR38], gdesc[UR40], tmem[UR8], tmem[UR22], idesc[UR23], UPT ;  /* 0x00ff1628260075ea */ /* 0x0005e2000b800008 */
[----:B------:R-:W-:Y:S01]  /*3240*/  UMOV UR35, 0x40004040 ;  /* 0x4000404000237882 */ /* 0x000fe20000000000 */
[----:B------:R-:W-:Y:S01]  /*3250*/  UMOV UR33, 0x40004040 ;  /* 0x4000404000217882 */ /* 0x000fe20000000000 */
[----:B------:R-:W-:Y:S01]  /*3260*/  UMOV UR31, 0x40004040 ;  /* 0x40004040001f7882 */ /* 0x000fe20000000000 */
[----:B------:R2:W-:Y:S01]  /*3270*/  UTCHMMA gdesc[UR34], gdesc[UR36], tmem[UR8], tmem[UR20], idesc[UR21], UPT ;  /* 0x00ff1424220075ea */ /* 0x0005e2000b800008 */
[----:B------:R2:W-:Y:S01]  /*3280*/  UTCHMMA gdesc[UR30], gdesc[UR32], tmem[UR8], tmem[UR18], idesc[UR19], UPT ;  /* 0x00ff12201e0075ea */ /* 0x0005e2000b800008 */
[----:B------:R2:W-:Y:S01]  /*3290*/  UTCBAR [UR6], URZ ;  /* 0x000000ff060073e9 */ /* 0x0005e200080000ff */
[----:B------:R-:W-:Y:S01]  /*32a0*/  UMOV UR17, UR14 ;  /* 0x0000000e00117c82 */ /* 0x000fe20008000000 */
[----:B------:R-:W-:Y:S05]  /*32b0*/  BRA.U UP0, `(.L_x_57) ;  /* 0xfffffffd00507547 */ /* 0x000fea000b83ffff */
.L_x_54:
[----:B------:R-:W-:Y:S01]  /*32c0*/  UIADD3 UR15, UPT, UPT, UR15, 0x1, URZ ;  /* 0x000000010f0f7890 */ /* 0x000fe2000fffe0ff */
[C---:B------:R-:W-:Y:S01]  /*32d0*/  ISETP.NE.AND P0, PT, R10.reuse, 0x2, PT ;  /* 0x000000020a00780c */ /* 0x040fe20003f05270 */
[----:B------:R-:W-:Y:S02]  /*32e0*/  UIADD3 UR7, UPT, UPT, UR7, 0xa0, URZ ;  /* 0x000000a007077890 */ /* 0x000fe4000fffe0ff */
[----:B------:R-:W-:Y:S01]  /*32f0*/  UISETP.NE.AND UP0, UPT, UR15, 0x2, UPT ;  /* 0x000000020f00788c */ /* 0x000fe2000bf05270 */
[----:B-12---:R-:W-:Y:S02]  /*3300*/  SEL R0, RZ, 0x1, P0 ;  /* 0x00000001ff007807 */ /* 0x006fe40000000000 */
[----:B------:R-:W-:Y:S01]  /*3310*/  SEL R10, R10, RZ, P0 ;  /* 0x000000ff0a0a7207 */ /* 0x000fe20000000000 */
[----:B------:R-:W-:Y:S01]  /*3320*/  USEL UR6, URZ, 0x1, UP0 ;  /* 0x00000001ff067887 */ /* 0x000fe20008000000 */
[----:B------:R-:W-:Y:S01]  /*3330*/  LOP3.LUT R9, R9, R0, RZ, 0x3c, !PT ;  /* 0x0000000009097212 */ /* 0x000fe200078e3cff */
[----:B------:R-:W-:Y:S01]  /*3340*/  USEL UR15, UR15, URZ, UP0 ;  /* 0x000000ff0f0f7287 */ /* 0x000fe20008000000 */
[----:B------:R1:W-:Y:S03]  /*3350*/  UTCBAR [UR7], URZ ;  /* 0x000000ff070073e9 */ /* 0x0003e600080000ff */
[----:B------:R-:W-:Y:S01]  /*3360*/  LOP3.LUT R11, R11, UR6, RZ, 0x3c, !PT ;  /* 0x000000060b0b7c12 */ /* 0x000fe2000f8e3cff */
[----:B------:R-:W-:Y:S07]  /*3370*/  @P1 BRA `(.L_x_58) ;  /* 0xfffffff800a01947 */ /* 0x000fee000383ffff */
[----:B------:R-:W2:Y:S01]  /*3380*/  S2UR UR4, SR_CgaCtaId ;  /* 0x00000000000479c3 */ /* 0x000ea20000008800 */
[----:B------:R-:W-:Y:S01]  /*3390*/  ELECT P0, URZ, PT ;  /* 0x0000000000ff782f */ /* 0x000fe20003800000 */
[----:B------:R-:W-:Y:S01]  /*33a0*/  IMAD.MOV.U32 R0, RZ, RZ, 0x1 ;  /* 0x00000001ff007424 */ /* 0x000fe200078e00ff */
[----:B------:R-:W-:Y:S01]  /*33b0*/  UIADD3 UR5, UPT, UPT, UR5, 0xb0, URZ ;  /* 0x000000b005057890 */ /* 0x000fe2000fffe0ff */
[----:B------:R-:W-:Y:S01]  /*33c0*/  SHF.L.U32 R3, R11, 0x1f, RZ ;  /* 0x0000001f0b037819 */ /* 0x000fe200000006ff */
[----:B------:R-:W-:-:S03]  /*33d0*/  UMOV UR6, 0x40 ;  /* 0x0000004000067882 */ /* 0x000fc60000000000 */
[----:B------:R-:W-:Y:S01]  /*33e0*/  UVIRTCOUNT.DEALLOC.SMPOOL 0x80 ;  /* 0x000000800000784c */ /* 0x000fe20000000000 */
[----:B--2---:R-:W-:Y:S02]  /*33f0*/  ULEA UR4, UR4, UR6, 0x18 ;  /* 0x0000000604047291 */ /* 0x004fe4000f8ec0ff */
[----:B------:R-:W-:-:S07]  /*3400*/  ULEA UR6, UR15, UR5, 0x3 ;  /* 0x000000050f067291 */ /* 0x000fce000f8e18ff */
[----:B------:R2:W-:Y:S02]  /*3410*/  @P0 STS.U8 [UR4+0x1c], R0 ;  /* 0x00001c00ff000988 */ /* 0x0005e40008000004 */
[----:B------:R-:W4:Y:S02]  /*3420*/  SYNCS.PHASECHK.TRANS64.TRYWAIT P0, [UR6], R3 ;  /* 0x00000003ff0075a7 */ /* 0x000f240008001106 */
[----:B--2-4-:R-:W-:Y:S05]  /*3430*/  @!P0 BRA `(.L_x_59) ;  /* 0x0000007c00248947 */ /* 0x014fea0003800000 */
.L_x_147:
[----:B-1----:R-:W-:-:S04]  /*3440*/  UIADD3 UR7, UPT, UPT, UR15, 0x1, URZ ;  /* 0x000000010f077890 */ /* 0x002fc8000fffe0ff */
[----:B------:R-:W-:-:S04]  /*3450*/  UISETP.NE.AND UP0, UPT, UR7, 0x2, UPT ;  /* 0x000000020700788c */ /* 0x000fc8000bf05270 */
[----:B------:R-:W-:Y:S02]  /*3460*/  USEL UR6, URZ, 0x1, UP0 ;  /* 0x00000001ff067887 */ /* 0x000fe40008000000 */
[----:B------:R-:W-:-:S04]  /*3470*/  USEL UR7, UR7, URZ, UP0 ;  /* 0x000000ff07077287 */ /* 0x000fc80008000000 */
[----:B------:R-:W-:Y:S01]  /*3480*/  ULEA UR7, UR7, UR5, 0x3 ;  /* 0x0000000507077291 */ /* 0x000fe2000f8e18ff */
[----:B--2---:R-:W-:-:S04]  /*3490*/  LOP3.LUT R3, R11, UR6, RZ, 0x3c, !PT ;  /* 0x000000060b037c12 */ /* 0x004fc8000f8e3cff */
[----:B------:R-:W-:-:S04]  /*34a0*/  SHF.L.U32 R3, R3, 0x1f, RZ ;  /* 0x0000001f03037819 */ /* 0x000fc800000006ff */
[----:B------:R-:W1:Y:S02]  /*34b0*/  SYNCS.PHASECHK.TRANS64.TRYWAIT P0, [UR7], R3 ;  /* 0x00000003ff0075a7 */ /* 0x000e640008001107 */
[----:B-1----:R-:W-:Y:S05]  /*34c0*/  @!P0 BRA `(.L_x_60) ;  /* 0x0000007c00188947 */ /* 0x002fea0003800000 */
.L_x_149:
[----:B------:R-:W-:Y:S01]  /*34d0*/  NOP ;  /* 0x0000000000007918 */ /* 0x000fe20000000000 */
[----:B-1----:R-:W1:Y:S01]  /*34e0*/  LDS R0, [UR4+0x14] ;  /* 0x00001404ff007984 */ /* 0x002e620008000800 */
[----:B------:R-:W-:Y:S01]  /*34f0*/  ULOP3.LUT UR6, UR16, 0xffff, URZ, 0xc0, !UPT ;  /* 0x0000ffff10067892 */ /* 0x000fe2000f8ec0ff */
[----:B------:R-:W-:Y:S01]  /*3500*/  UMOV UR8, 0xffff ;  /* 0x0000ffff00087882 */ /* 0x000fe20000000000 */
[----:B------:R-:W-:Y:S02]  /*3510*/  UMOV UR5, 0x1 ;  /* 0x0000000100057882 */ /* 0x000fe40000000000 */
[----:B------:R-:W-:-:S04]  /*3520*/  USHF.R.U32.HI UR6, URZ, 0x5, UR6 ;  /* 0x00000005ff067899 */ /* 0x000fc80008011606 */
[----:B------:R-:W-:Y:S02]  /*3530*/  USHF.L.U32 UR8, UR8, UR6, URZ ;  /* 0x0000000608087299 */ /* 0x000fe400080006ff */
[----:B------:R-:W-:-:S04]  /*3540*/  USHF.L.U32 UR5, UR5, UR6, URZ ;  /* 0x0000000605057299 */ /* 0x000fc800080006ff */
[----:B-1----:R-:W-:-:S04]  /*3550*/  LOP3.LUT R0, R0, UR8, RZ, 0xc0, !PT ;  /* 0x0000000800007c12 */ /* 0x002fc8000f8ec0ff */
[----:B------:R-:W-:-:S13]  /*3560*/  ISETP.NE.AND P0, PT, R0, UR8, PT ;  /* 0x0000000800007c0c */ /* 0x000fda000bf05270 */
[----:B------:R-:W-:Y:S05]  /*3570*/  @P0 BRA `(.L_x_61) ;  /* 0x0000000000580947 */ /* 0x000fea0003800000 */
[----:B------:R-:W1:Y:S02]  /*3580*/  LDS R0, [UR4+0x18] ;  /* 0x00001804ff007984 */ /* 0x000e640008000800 */
[----:B-1----:R-:W-:-:S04]  /*3590*/  LOP3.LUT R0, R0, UR5, RZ, 0xc0, !PT ;  /* 0x0000000500007c12 */ /* 0x002fc8000f8ec0ff */
[----:B------:R-:W-:-:S13]  /*35a0*/  ISETP.NE.AND P0, PT, R0, UR5, PT ;  /* 0x0000000500007c0c */ /* 0x000fda000bf05270 */
[----:B------:R-:W-:Y:S05]  /*35b0*/  @P0 BRA `(.L_x_62) ;  /* 0x00000000003c0947 */ /* 0x000fea0003800000 */
[----:B------:R-:W1:Y:S01]  /*35c0*/  S2R R2, SR_LANEID ;  /* 0x0000000000027919 */ /* 0x000e620000000000 */
[----:B------:R-:W-:Y:S01]  /*35d0*/  ULOP3.LUT UR8, URZ, UR8, URZ, 0x33, !UPT ;  /* 0x00000008ff087292 */ /* 0x000fe2000f8e33ff */
[----:B------:R-:W-:Y:S01]  /*35e0*/  LOP3.LUT R4, RZ, UR5, RZ, 0x33, !PT ;  /* 0x00000005ff047c12 */ /* 0x000fe2000f8e33ff */
[----:B------:R-:W-:Y:S02]  /*35f0*/  VOTEU.ANY UR7, UPT, PT ;  /* 0x0000000000077886 */ /* 0x000fe400038e0100 */
[----:B------:R-:W-:Y:S01]  /*3600*/  UFLO.U32 UR7, UR7 ;  /* 0x00000007000772bd */ /* 0x000fe200080e0000 */
[----:B------:R-:W2:Y:S01]  /*3610*/  REDUX UR5, R4 ;  /* 0x00000000040573c4 */ /* 0x000ea20000000000 */
[----:B------:R-:W-:-:S06]  /*3620*/  IMAD.U32 R0, RZ, RZ, UR8 ;  /* 0x00000008ff007e24 */ /* 0x000fcc000f8e00ff */
[----:B------:R4:W-:Y:S01]  /*3630*/  UTCATOMSWS.AND URZ, UR8 ;  /* 0x0000000800ff79e3 */ /* 0x0009e20008000000 */
[----:B------:R-:W3:Y:S01]  /*3640*/  REDUX UR6, R0 ;  /* 0x00000000000673c4 */ /* 0x000ee20000000000 */
[----:B-1----:R-:W-:Y:S01]  /*3650*/  ISETP.EQ.U32.AND P0, PT, R2, UR7, PT ;  /* 0x0000000702007c0c */ /* 0x002fe2000bf02070 */
[----:B--2---:R-:W-:Y:S01]  /*3660*/  IMAD.U32 R2, RZ, RZ, UR5 ;  /* 0x00000005ff027e24 */ /* 0x004fe2000f8e00ff */
[----:B---3--:R-:W-:-:S11]  /*3670*/  MOV R3, UR6 ;  /* 0x0000000600037c02 */ /* 0x008fd60008000f00 */
[----:B------:R4:W-:Y:S04]  /*3680*/  @P0 ATOMS.AND RZ, [UR4+0x14], R3 ;  /* 0x00001403ffff098c */ /* 0x0009e8000a800004 */
[----:B------:R4:W-:Y:S01]  /*3690*/  @P0 ATOMS.AND RZ, [UR4+0x18], R2 ;  /* 0x00001802ffff098c */ /* 0x0009e2000a800004 */
[----:B------:R-:W-:Y:S05]  /*36a0*/  BRA `(.L_x_63) ;  /* 0x0000000000147947 */ /* 0x000fea0003800000 */
.L_x_62:
[----:B------:R-:W-:Y:S02]  /*36b0*/  MOV R2, 0x36d0 ;  /* 0x000036d000027802 */ /* 0x000fe40000000f00 */
[----:B---3-5:R-:W-:Y:S05]  /*36c0*/  CALL.REL.NOINC `($__internal_0_$__cuda_sm10x_tcgen05_guardrail_trap_col_being_dealloced_not_returned_by_alloc) ;  /* 0x0000008000007944 */ /* 0x028fea0003c00000 */
[----:B------:R-:W-:Y:S05]  /*36d0*/  BRA `(.L_x_63) ;  /* 0x0000000000087947 */ /* 0x000fea0003800000 */
.L_x_61:
[----:B------:R-:W-:Y:S02]  /*36e0*/  MOV R2, 0x3700 ;  /* 0x0000370000027802 */ /* 0x000fe40000000f00 */
[----:B---3-5:R-:W-:Y:S05]  /*36f0*/  CALL.REL.NOINC `($__internal_2_$__cuda_sm10x_tcgen05_guardrail_trap_unallocated_columns_being_dealloced) ;  /* 0x00000080000c7944 */ /* 0x028fea0003c00000 */
.L_x_63:
[----:B------:R-:W-:Y:S01]  /*3700*/  NOP ;  /* 0x0000000000007918 */ /* 0x000fe20000000000 */
[----:B----4-:R-:W-:Y:S05]  /*3710*/  EXIT ;  /* 0x000000000000794d */ /* 0x010fea0003800000 */
.L_x_47:
[----:B------:R-:W-:-:S09]  /*3720*/  UISETP.NE.OR UP3, UPT, UR8, 0x3, UP3 ;  /* 0x000000030800788c */ /* 0x000fd20009f65670 */
[----:B------:R-:W-:Y:S05]  /*3730*/  BRA.U UP3, `(.L_x_64) ;  /* 0x0000001103147547 */ /* 0x000fea000b800000 */
[----:B------:R-:W1:Y:S01]  /*3740*/  LDC R0, c[0x0][0xb30] ;  /* 0x0002cc00ff007b82 */ /* 0x000e620000000800 */
[----:B------:R-:W2:Y:S01]  /*3750*/  LDCU.64 UR8, c[0x0][0x888] ;  /* 0x00011100ff0877ac */ /* 0x000ea20008000a00 */
[----:B------:R-:W-:Y:S02]  /*3760*/  HFMA2 R29, -RZ, RZ, 0, 0 ;  /* 0x00000000ff1d7431 */ /* 0x000fe400000001ff */
[----:B------:R-:W-:Y:S01]  /*3770*/  IMAD.MOV.U32 R31, RZ, RZ, 0x1 ;  /* 0x00000001ff1f7424 */ /* 0x000fe200078e00ff */
[----:B------:R-:W-:Y:S01]  /*3780*/  MOV R23, 0x4000 ;  /* 0x0000400000177802 */ /* 0x000fe20000000f00 */
[----:B------:R-:W4:Y:S01]  /*3790*/  LDCU.64 UR4, c[0x0][0x890] ;  /* 0x00011200ff0477ac */ /* 0x000f220008000a00 */
[----:B------:R-:W-:Y:S01]  /*37a0*/  IMAD.MOV.U32 R30, RZ, RZ, RZ ;  /* 0x000000ffff1e7224 */ /* 0x000fe200078e00ff */
[----:B------:R-:W3:Y:S01]  /*37b0*/  LDC R19, c[0x0][0x370] ;  /* 0x0000dc00ff137b82 */ /* 0x000ee20000000800 */
[----:B------:R-:W-:Y:S01]  /*37c0*/  UMOV UR7, 0x400 ;  /* 0x0000040000077882 */ /* 0x000fe20000000000 */
[----:B------:R-:W-:-:S02]  /*37d0*/  UPLOP3.LUT UP0, UPT, UPT, UPT, UPT, 0x40, 0x4 ;  /* 0x000000000004789c */ /* 0x000fc40003f0e870 */
[----:B------:R-:W-:-:S04]  /*37e0*/  ULEA UR7, UR37, UR7, 0x18 ;  /* 0x0000000725077291 */ /* 0x000fc8000f8ec0ff */
[----:B------:R-:W3:Y:S01]  /*37f0*/  LDC R2, c[0x0][0xb0c] ;  /* 0x0002c300ff027b82 */ /* 0x000ee20000000800 */
[----:B------:R-:W-:Y:S02]  /*3800*/  UIADD3 UR13, UPT, UPT, UR7, 0x48, URZ ;  /* 0x00000048070d7890 */ /* 0x000fe4000fffe0ff */
[----:B--2---:R-:W-:Y:S02]  /*3810*/  UISETP.NE.U32.AND UP2, UPT, UR8, URZ, UPT ;  /* 0x000000ff0800728c */ /* 0x004fe4000bf45070 */
[----:B------:R-:W-:Y:S02]  /*3820*/  UIADD3 UR33, UPT, UPT, UR7, 0x30, URZ ;  /* 0x0000003007217890 */ /* 0x000fe4000fffe0ff */
[----:B----4-:R-:W-:Y:S01]  /*3830*/  UISETP.NE.U32.AND UP3, UPT, UR4, URZ, UPT ;  /* 0x000000ff0400728c */ /* 0x010fe2000bf65070 */
[----:B------:R-:W2:Y:S01]  /*3840*/  LDC R18, c[0x0][0xb20] ;  /* 0x0002c800ff127b82 */ /* 0x000ea20000000800 */
[----:B-1----:R-:W-:Y:S01]  /*3850*/  ISETP.NE.AND P1, PT, R0, 0x1, PT ;  /* 0x000000010000780c */ /* 0x002fe20003f25270 */
[----:B------:R-:W-:-:S02]  /*3860*/  UISETP.NE.AND.EX UP2, UPT, UR9, URZ, UPT, UP2 ;  /* 0x000000ff0900728c */ /* 0x000fc4000bf45320 */
[----:B------:R-:W-:Y:S02]  /*3870*/  UIADD3 UR25, UPT, UPT, UR7, 0x38, URZ ;  /* 0x0000003807197890 */ /* 0x000fe4000fffe0ff */
[----:B------:R-:W-:Y:S02]  /*3880*/  UIADD3 UR17, UPT, UPT, UR7, 0x40, URZ ;  /* 0x0000004007117890 */ /* 0x000fe4000fffe0ff */
[----:B------:R-:W1:Y:S01]  /*3890*/  LDC.64 R32, c[0x0][0x348] ;  /* 0x0000d200ff207b82 */ /* 0x000e620000000a00 */
[----:B------:R-:W-:Y:S02]  /*38a0*/  UPRMT UR13, UR37, 0x654, UR13 ;  /* 0x00000654250d7896 */ /* 0x000fe4000800000d */
[----:B------:R-:W-:-:S05]  /*38b0*/  UISETP.NE.AND.EX UP3, UPT, UR5, URZ, UPT, UP3 ;  /* 0x000000ff0500728c */ /* 0x000fca000bf65330 */
[----:B------:R-:W4:Y:S08]  /*38c0*/  LDC.64 R16, c[0x0][0xb10] ;  /* 0x0002c400ff107b82 */ /* 0x000f300000000a00 */
[----:B------:R-:W1:Y:S08]  /*38d0*/  LDC.64 R6, c[0x0][0xb18] ;  /* 0x0002c600ff067b82 */ /* 0x000e700000000a00 */
[----:B------:R-:W1:Y:S08]  /*38e0*/  LDC.64 R4, c[0x0][0xb28] ;  /* 0x0002ca00ff047b82 */ /* 0x000e700000000a00 */
[----:B--23--:R-:W1:Y:S02]  /*38f0*/  LDC R22, c[0x0][0x374] ;  /* 0x0000dd00ff167b82 */ /* 0x00ce640000000800 */
.L_x_75:
[C---:B------:R-:W-:Y:S02]  /*3900*/  LEA R0, R30.reuse, UR7, 0x3 ;  /* 0x000000071e007c11 */ /* 0x040fe4000f8e18ff */
[----:B------:R-:W-:Y:S02]  /*3910*/  SHF.L.U32 R3, R29, 0x1f, RZ ;  /* 0x0000001f1d037819 */ /* 0x000fe400000006ff */
[----:B------:R-:W-:Y:S02]  /*3920*/  LEA R24, R30, UR7, 0x4 ;  /* 0x000000071e187c11 */ /* 0x000fe4000f8e20ff */
[----:B--2---:R-:W2:Y:S02]  /*3930*/  SYNCS.PHASECHK.TRANS64.TRYWAIT P0, [R0+URZ+0x80], R3 ;  /* 0x00008003000075a7 */ /* 0x004ea400080011ff */
[----:B--2---:R-:W-:Y:S05]  /*3940*/  @!P0 BRA `(.L_x_65) ;  /* 0x0000007800108947 */ /* 0x004fea0003800000 */
.L_x_150:
[----:B------:R-:W-:Y:S01]  /*3950*/  ISETP.GE.AND P0, PT, R72, 0x1, PT ;  /* 0x000000014800780c */ /* 0x000fe20003f06270 */
[----:B------:R-:W3:Y:S01]  /*3960*/  LDS.128 R24, [R24+0xf0] ;  /* 0x0000f00018187984 */ /* 0x000ee20000000c00 */
[----:B--2---:R-:W-:Y:S01]  /*3970*/  VIADD R0, R0, 0x90 ;  /* 0x0000009000007836 */ /* 0x004fe20000000000 */
[----:B------:R-:W-:Y:S01]  /*3980*/  @!PT LDS RZ, [RZ] ;  /* 0x00000000fffff984 */ /* 0x000fe20000000800 */
[----:B------:R-:W-:Y:S01]  /*3990*/  @!PT LDS RZ, [RZ] ;  /* 0x00000000fffff984 */ /* 0x000fe20000000800 */
[----:B------:R-:W-:Y:S01]  /*39a0*/  @!PT LDS RZ, [RZ] ;  /* 0x00000000fffff984 */ /* 0x000fe20000000800 */
[----:B------:R-:W-:Y:S01]  /*39b0*/  @!PT LDS RZ, [RZ] ;  /* 0x00000000fffff984 */ /* 0x000fe20000000800 */
[----:B------:R2:W-:Y:S06]  /*39c0*/  MEMBAR.ALL.CTA ;  /* 0x0000000000007992 */ /* 0x0005ec0000008000 */
[----:B--2---:R-:W2:Y:S01]  /*39d0*/  FENCE.VIEW.ASYNC.S ;  /* 0x00000000000073c6 */ /* 0x004ea20000000000 */
[----:B------:R-:W-:Y:S04]  /*39e0*/  PRMT R0, RZ, 0x654, R0 ;  /* 0x00000654ff007816 */ /* 0x000fe80000000000 */
[----:B--2---:R2:W-:Y:S01]  /*39f0*/  SYNCS.ARRIVE.TRANS64.RED.A1T0 RZ, [R0+URZ], RZ ;  /* 0x000000ff00ff79a7 */ /* 0x0045e200081004ff */
[----:B---3--:R-:W-:Y:S11]  /*3a00*/  LOP3.LUT P3, RZ, R26, 0x1, RZ, 0xc0, !PT ;  /* 0x000000011aff7812 */ /* 0x008ff6000786c0ff */
[----:B------:R-:W-:Y:S02]  /*3a10*/  @!UPT UIADD3 URZ, UPT, UPT, URZ, URZ, URZ ;  /* 0x000000fffffff290 */ /* 0x000fe4000fffe0ff */
[----:B------:R-:W-:Y:S02]  /*3a20*/  @P3 MOV R13, R24 ;  /* 0x00000018000d3202 */ /* 0x000fe40000000f00 */
[----:B------:R-:W-:Y:S01]  /*3a30*/  @P3 LOP3.LUT R8, R25, 0xffff, RZ, 0xc0, !PT ;  /* 0x0000ffff19083812 */ /* 0x000fe200078ec0ff */
[----:B--2---:R-:W-:Y:S06]  /*3a40*/  @!P0 BRA `(.L_x_66) ;  /* 0x0000000000a48947 */ /* 0x004fec0003800000 */
[----:B-1----:R-:W-:Y:S01]  /*3a50*/  IMAD.HI.U32 R35, R22, R7, RZ ;  /* 0x0000000716237227 */ /* 0x002fe200078e00ff */
[----:B------:R-:W-:Y:S02]  /*3a60*/  ISETP.NE.AND P0, PT, R6, 0x1, PT ;  /* 0x000000010600780c */ /* 0x000fe40003f05270 */
[----:B------:R-:W-:Y:S01]  /*3a70*/  ISETP.NE.AND P2, PT, R72, 0x1, PT ;  /* 0x000000014800780c */ /* 0x000fe20003f45270 */
[----:B----4-:R-:W-:Y:S01]  /*3a80*/  IMAD.HI.U32 R34, R19, R16, RZ ;  /* 0x0000001013227227 */ /* 0x010fe200078e00ff */
[----:B------:R-:W-:Y:S02]  /*3a90*/  SHF.R.U32.HI R35, RZ, R18, R35 ;  /* 0x00000012ff237219 */ /* 0x000fe40000011623 */
[----:B------:R-:W-:Y:S01]  /*3aa0*/  ISETP.NE.AND P4, PT, R2, 0x1, PT ;  /* 0x000000010200780c */ /* 0x000fe20003f85270 */
[----:B------:R-:W-:Y:S01]  /*3ab0*/  IMAD.HI.U32 R36, R13, R16, RZ ;  /* 0x000000100d247227 */ /* 0x000fe200078e00ff */
[----:B------:R-:W-:Y:S02]  /*3ac0*/  SHF.R.U32.HI R34, RZ, R17, R34 ;  /* 0x00000011ff227219 */ /* 0x000fe40000011622 */
[----:B------:R-:W-:Y:S01]  /*3ad0*/  SEL R3, R22, R35, !P0 ;  /* 0x0000002316037207 */ /* 0x000fe20004000000 */
[C---:B------:R-:W-:Y:S01]  /*3ae0*/  IMAD.HI.U32 R35, R8.reuse, R7, RZ ;  /* 0x0000000708237227 */ /* 0x040fe200078e00ff */
[----:B------:R-:W-:Y:S02]  /*3af0*/  SEL R11, R19, R34, !P4 ;  /* 0x00000022130b7207 */ /* 0x000fe40006000000 */
[----:B------:R-:W-:Y:S01]  /*3b00*/  SHF.R.U32.HI R36, RZ, R17, R36 ;  /* 0x00000011ff247219 */ /* 0x000fe20000011624 */
[----:B------:R-:W-:Y:S01]  /*3b10*/  IMAD.HI.U32 R38, R3, R4, RZ ;  /* 0x0000000403267227 */ /* 0x000fe200078e00ff */
[----:B------:R-:W-:Y:S03]  /*3b20*/  SHF.R.U32.HI R35, RZ, R18, R35 ;  /* 0x00000012ff237219 */ /* 0x000fe60000011623 */
[----:B------:R-:W-:Y:S01]  /*3b30*/  IMAD.HI.U32 R34, R11, R4, RZ ;  /* 0x000000040b227227 */ /* 0x000fe200078e00ff */
[----:B------:R-:W-:Y:S02]  /*3b40*/  @P2 SHF.R.U32.HI R3, RZ, R5, R38 ;  /* 0x00000005ff032219 */ /* 0x000fe40000011626 */
[----:B------:R-:W-:Y:S02]  /*3b50*/  SEL R9, R8, R35, !P0 ;  /* 0x0000002308097207 */ /* 0x000fe40004000000 */
[----:B------:R-:W-:Y:S01]  /*3b60*/  @P2 SHF.R.U32.HI R11, RZ, R5, R34 ;  /* 0x00000005ff0b2219 */ /* 0x000fe20000011622 */
[C---:B------:R-:W-:Y:S01]  /*3b70*/  IMAD R10, R72.reuse, R3, RZ ;  /* 0x00000003480a7224 */ /* 0x040fe200078e02ff */
[----:B------:R-:W-:Y:S01]  /*3b80*/  SEL R3, R13, R36, !P4 ;  /* 0x000000240d037207 */ /* 0x000fe20006000000 */
[C---:B------:R-:W-:Y:S03]  /*3b90*/  IMAD.HI.U32 R14, R9.reuse, R4, RZ ;  /* 0x00000004090e7227 */ /* 0x040fe600078e00ff */
[----:B------:R-:W-:Y:S01]  /*3ba0*/  ISETP.GE.AND P0, PT, R9, R10, PT ;  /* 0x0000000a0900720c */ /* 0x000fe20003f06270 */
[C---:B------:R-:W-:Y:S01]  /*3bb0*/  IMAD R12, R72.reuse, R11, RZ ;  /* 0x0000000b480c7224 */ /* 0x040fe200078e02ff */
[-C--:B------:R-:W-:Y:S04]  /*3bc0*/  SHF.R.U32.HI R14, RZ, R5.reuse, R14 ;  /* 0x00000005ff0e7219 */ /* 0x080fe8000001160e */
[----:B------:R-:W-:Y:S02]  /*3bd0*/  ISETP.GE.OR P0, PT, R3, R12, P0 ;  /* 0x0000000c0300720c */ /* 0x000fe40000706670 */
[----:B------:R-:W-:Y:S05]  /*3be0*/  SEL R15, R9, R14, !P2 ;  /* 0x0000000e090f7207 */ /* 0x000fea0005000000 */
[----:B------:R-:W-:Y:S04]  /*3bf0*/  IMAD.MOV R14, RZ, RZ, -R15 ;  /* 0x000000ffff0e7224 */ /* 0x000fe800078e0a0f */
[----:B------:R-:W-:Y:S02]  /*3c00*/  IMAD R14, R72, R14, R9 ;  /* 0x0000000e480e7224 */ /* 0x000fe400078e0209 */
[C---:B------:R-:W-:Y:S05]  /*3c10*/  @!P0 IMAD.HI.U32 R10, R3.reuse, R4, RZ ;  /* 0x00000004030a8227 */ /* 0x040fea00078e00ff */
[----:B------:R-:W-:Y:S04]  /*3c20*/  @!P0 SHF.R.U32.HI R10, RZ, R5, R10 ;  /* 0x00000005ff0a8219 */ /* 0x000fe8000001160a */
[----:B------:R-:W-:Y:S01]  /*3c30*/  @!P0 SEL R0, R3, R10, !P2 ;  /* 0x0000000a03008207 */ /* 0x000fe20005000000 */
[----:B------:R-:W-:Y:S03]  /*3c40*/  IMAD.MOV R10, RZ, RZ, -R3 ;  /* 0x000000ffff0a7224 */ /* 0x000fe600078e0a03 */
[----:B------:R-:W-:Y:S01]  /*3c50*/  @!P0 IADD3 R15, PT, PT, R15, -R0, RZ ;  /* 0x800000000f0f8210 */ /* 0x000fe20007ffe0ff */
[----:B------:R-:W-:Y:S01]  /*3c60*/  @!P0 IMAD R0, R11, R14, R0 ;  /* 0x0000000e0b008224 */ /* 0x000fe200078e0200 */
[----:B------:R-:W-:Y:S01]  /*3c70*/  IADD3 R11, PT, PT, -R9, RZ, RZ ;  /* 0x000000ff090b7210 */ /* 0x000fe20007ffe1ff */
[----:B------:R-:W-:Y:S02]  /*3c80*/  IMAD R13, R2, R10, R13 ;  /* 0x0000000a020d7224 */ /* 0x000fe400078e020d */
[----:B------:R-:W-:Y:S02]  /*3c90*/  @!P0 IMAD R9, R15, R72, R3 ;  /* 0x000000480f098224 */ /* 0x000fe400078e0203 */
[----:B------:R-:W-:Y:S02]  /*3ca0*/  @!P0 IMAD.MOV.U32 R3, RZ, RZ, R0 ;  /* 0x000000ffff038224 */ /* 0x000fe400078e0000 */
[----:B------:R-:W-:Y:S02]  /*3cb0*/  IMAD R8, R6, R11, R8 ;  /* 0x0000000b06087224 */ /* 0x000fe400078e0208 */
[----:B------:R-:W-:Y:S02]  /*3cc0*/  IMAD R13, R3, R2, R13 ;  /* 0x00000002030d7224 */ /* 0x000fe400078e020d */
[----:B------:R-:W-:Y:S02]  /*3cd0*/  IMAD R8, R9, R6, R8 ;  /* 0x0000000609087224 */ /* 0x000fe400078e0208 */
.L_x_66:
[----:B------:R-:W-:Y:S05]  /*3ce0*/  BRA.U UP0, `(.L_x_67) ;  /* 0x0000000100107547 */ /* 0x000fea000b800000 */
[----:B------:R-:W-:Y:S04]  /*3cf0*/  MOV R0, UR6 ;  /* 0x0000000600007c02 */ /* 0x000fe80008000f00 */
[----:B------:R-:W-:Y:S04]  /*3d00*/  SHF.L.U32 R3, R0, 0x1f, RZ ;  /* 0x0000001f00037819 */ /* 0x000fe800000006ff */
[----:B------:R-:W2:Y:S02]  /*3d10*/  SYNCS.PHASECHK.TRANS64.TRYWAIT P0, [UR7+0x78], R3 ;  /* 0x00007803ff0075a7 */ /* 0x000ea40008001107 */
[----:B--2---:R-:W-:Y:S05]  /*3d20*/  @!P0 BRA `(.L_x_68) ;  /* 0x00000074002c8947 */ /* 0x004fea0003800000 */
.L_x_67:
[----:B------:R-:W-:Y:S02]  /*3d30*/  R2UR UR35, R21 ;  /* 0x00000000152372ca */ /* 0x000fe400000e0000 */
[----:B------:R-:W-:Y:S02]  /*3d40*/  R2UR UR34, R20 ;  /* 0x00000000142272ca */ /* 0x000fe400000e0000 */
[----:B------:R-:W-:Y:S02]  /*3d50*/  ISETP.NE.U32.AND P2, PT, RZ, UR4, PT ;  /* 0x00000004ff007c0c */ /* 0x000fe4000bf45070 */
[----:B------:R-:W-:Y:S02]  /*3d60*/  SHF.L.U32 R12, R31, 0x1f, RZ ;  /* 0x0000001f1f0c7819 */ /* 0x000fe400000006ff */
[----:B------:R-:W-:Y:S05]  /*3d70*/  ISETP.NE.AND.EX P2, PT, RZ, UR5, PT, P2 ;  /* 0x00000005ff007c0c */ /* 0x000fea000bf45320 */
[----:B------:R-:W-:Y:S02]  /*3d80*/  USHF.L.U32 UR35, UR35, 0x7, URZ ;  /* 0x0000000723237899 */ /* 0x000fe400080006ff */
[----:B------:R-:W-:Y:S01]  /*3d90*/  USHF.L.U32 UR34, UR34, 0x8, URZ ;  /* 0x0000000822227899 */ /* 0x000fe200080006ff */
[----:B------:R-:W-:Y:S11]  /*3da0*/  BRA.U !UP3, `(.L_x_69) ;  /* 0x000000010b347547 */ /* 0x000ff6000b800000 */
[----:B------:R-:W-:Y:S01]  /*3db0*/  UPLOP3.LUT UP1, UPT, UPT, UPT, UP2, 0x80, 0x8 ;  /* 0x000000000008789c */ /* 0x000fe20003f2f020 */
[----:B--2---:R-:W-:Y:S02]  /*3dc0*/  HFMA2 R0, -RZ, RZ, 0, 5.9604644775390625e-08 ;  /* 0x00000001ff007431 */ /* 0x004fe400000001ff */
[----:B------:R-:W-:Y:S03]  /*3dd0*/  IMAD.MOV.U32 R159, RZ, RZ, 0x1 ;  /* 0x00000001ff9f7424 */ /* 0x000fe600078e00ff */
[----:B------:R-:W-:Y:S05]  /*3de0*/  PLOP3.LUT P0, PT, PT, PT, UP1, 0x80, 0x8 ;  /* 0x000000000008781c */ /* 0x000fea0003f0f018 */
[----:B------:R-:W2:Y:S01]  /*3df0*/  @UP1 LDCU.64 UR10, c[0x0][0x888] ;  /* 0x00011100ff0a17ac */ /* 0x000ea20008000a00 */
[----:B------:R-:W-:Y:S07]  /*3e00*/  @UP1 UIMAD UR8, UR36, UR4, URZ ;  /* 0x00000004240812a4 */ /* 0x000fee000f8e02ff */
[----:B------:R-:W-:Y:S01]  /*3e10*/  @!P0 PRMT R159, R0, 0x7610, R159 ;  /* 0x00007610009f8816 */ /* 0x000fe2000000009f */
[----:B--2---:R-:W-:Y:S03]  /*3e20*/  @UP1 UIMAD.WIDE UR10, UR8, 0x4, UR10 ;  /* 0x00000004080a18a5 */ /* 0x004fe6000f8e020a */
[----:B------:R-:W2:Y:S03]  /*3e30*/  @!UP1 LDCU UR8, c[0x0][0x880] ;  /* 0x00011000ff0897ac */ /* 0x000ea60008000800 */
[----:B------:R-:W-:Y:S01]  /*3e40*/  IMAD.U32 R10, RZ, RZ, UR10 ;  /* 0x0000000aff0a7e24 */ /* 0x000fe2000f8e00ff */
[----:B------:R-:W-:Y:S05]  /*3e50*/  MOV R11, UR11 ;  /* 0x0000000b000b7c02 */ /* 0x000fea0008000f00 */
[----:B-----5:R3:W5:Y:S02]  /*3e60*/  @P0 LDG.E R81, desc[UR44][R10.64] ;  /* 0x0000002c0a510981 */ /* 0x020764000c1e1900 */
[----:B--23--:R-:W-:Y:S07]  /*3e70*/  @!P0 IMAD.U32 R81, RZ, RZ, UR8 ;  /* 0x00000008ff518e24 */ /* 0x00cfee000f8e00ff */
.L_x_69:
[----:B-----5:R-:W-:Y:S01]  /*3e80*/  @!P2 FSETP.EQ.AND P0, PT, R81, RZ, PT ;  /* 0x000000ff5100a20b */ /* 0x020fe20003f02000 */
[----:B------:R-:W-:Y:S01]  /*3e90*/  @!UPT UIADD3 URZ, UPT, UPT, URZ, URZ, URZ ;  /* 0x000000fffffff290 */ /* 0x000fe2000fffe0ff */
[----:B------:R-:W-:Y:S11]  /*3ea0*/  @!P2 BRA `(.L_x_70) ;  /* 0x000000000014a947 */ /* 0x000ff60003800000 */
[----:B------:R-:W-:Y:S02]  /*3eb0*/  LOP3.LUT P2, RZ, R159, 0xff, RZ, 0xc0, !PT ;  /* 0x000000ff9fff7812 */ /* 0x000fe4000784c0ff */
[----:B------:R-:W-:Y:S04]  /*3ec0*/  PLOP3.LUT P0, PT, PT, PT, UP1, 0x80, 0x8 ;  /* 0x000000000008781c */ /* 0x000fe80003f0f018 */
[----:B------:R-:W-:Y:S07]  /*3ed0*/  PLOP3.LUT P0, PT, P0, PT, PT, 0x8, 0x80 ;  /* 0x000000000080781c */ /* 0x000fee000070e170 */
[----:B------:R-:W-:Y:S11]  /*3ee0*/  @P2 FSETP.EQ.AND P0, PT, R81, RZ, PT ;  /* 0x000000ff5100220b */ /* 0x000ff60003f02000 */
[----:B------:R-:W-:Y:S02]  /*3ef0*/  @!UPT UIADD3 URZ, UPT, UPT, URZ, URZ, URZ ;  /* 0x000000fffffff290 */ /* 0x000fe4000fffe0ff */
.L_x_70:
[----:B------:R-:W3:Y:S01]  /*3f00*/  SYNCS.PHASECHK.TRANS64.TRYWAIT P2, [UR7+0x50], R12 ;  /* 0x0000500cff0075a7 */ /* 0x000ee20008041107 */
[----:B------:R-:W-:Y:S04]  /*3f10*/  ELECT P4, URZ, PT ;  /* 0x0000000000ff782f */ /* 0x000fe80003880000 */
[----:B------:R-:W-:Y:S11]  /*3f20*/  PLOP3.LUT P4, PT, P0, P4, PT, 0xf2, 0x2f ;  /* 0x00000000002f781c */ /* 0x000ff60000789e72 */
[----:B------:R-:W-:Y:S02]  /*3f30*/  @!UPT UIADD3 URZ, UPT, UPT, URZ, URZ, URZ ;  /* 0x000000fffffff290 */ /* 0x000fe4000fffe0ff */
[----:B-1----:R-:W-:Y:S05]  /*3f40*/  @!P4 IADD3 R9, P0, PT, R32, 0x580, RZ ;  /* 0x000005802009c810 */ /* 0x002fea0007f1e0ff */
[----:B--2---:R-:W-:Y:S01]  /*3f50*/  @!P4 IMAD.X R0, RZ, RZ, R33, P0 ;  /* 0x000000ffff00c224 */ /* 0x004fe200000e0621 */
[----:B---3--:R-:W-:Y:S07]  /*3f60*/  @!P2 BRA `(.L_x_71) ;  /* 0x0000007000b4a947 */ /* 0x008fee0003800000 */
.L_x_153:
[----:B------:R-:W-:Y:S01]  /*3f70*/  @!P4 R2UR UR8, R0 ;  /* 0x000000000008c2ca */ /* 0x000fe200000e0000 */
[----:B------:R-:W-:Y:S01]  /*3f80*/  VOTEU.ALL UP0, P4 ;  /* 0x0000000000ff7886 */ /* 0x000fe20002000000 */
[----:B------:R-:W-:Y:S01]  /*3f90*/  @!P4 R2UR UR9, R9 ;  /* 0x000000000909c2ca */ /* 0x000fe200000e0000 */
[----:B------:R-:W-:Y:S01]  /*3fa0*/  @!P4 IMAD.MOV.U32 R0, RZ, RZ, 0x4000 ;  /* 0x00004000ff00c424 */ /* 0x000fe200078e00ff */
[----:B------:R-:W-:Y:S01]  /*3fb0*/  UMOV UR10, 0x0 ;  /* 0x00000000000a7882 */ /* 0x000fe20000000000 */
[----:B------:R-:W-:Y:S01]  /*3fc0*/  UMOV UR11, 0x10000000 ;  /* 0x10000000000b7882 */ /* 0x000fe20000000000 */
[----:B------:R-:W-:Y:S01]  /*3fd0*/  @!UP0 UIADD3 UR32, UPT, UPT, UR7, 0x400, URZ ;  /* 0x0000040007208890 */ /* 0x000fe2000fffe0ff */
[----:B------:R-:W-:Y:S01]  /*3fe0*/  @!P4 IADD3 R9, P0, PT, R32, 0x580, RZ ;  /* 0x000005802009c810 */ /* 0x000fe20007f1e0ff */
[----:B------:R-:W-:Y:S05]  /*3ff0*/  VOTEU.ALL UP0, P4 ;  /* 0x0000000000ff7886 */ /* 0x000fea0002000000 */
[----:B------:R-:W-:Y:S01]  /*4000*/  IMAD.U32 R11, RZ, RZ, UR8 ;  /* 0x00000008ff0b7e24 */ /* 0x000fe2000f8e00ff */
[----:B------:R-:W-:Y:S01]  /*4010*/  UPRMT UR8, UR37, 0x654, UR33 ;  /* 0x0000065425087896 */ /* 0x000fe20008000021 */
[----:B------:R-:W-:Y:S03]  /*4020*/  IMAD.U32 R10, RZ, RZ, UR9 ;  /* 0x00000009ff0a7e24 */ /* 0x000fe6000f8e00ff */
[----:B------:R-:W-:Y:S02]  /*4030*/  @!P4 R2UR UR15, R11 ;  /* 0x000000000b0fc2ca */ /* 0x000fe400000e0000 */
[----:B------:R-:W-:Y:S11]  /*4040*/  @!P4 R2UR UR14, R10 ;  /* 0x000000000a0ec2ca */ /* 0x000ff600000e0000 */
[----:B------:R-:W-:Y:S02]  /*4050*/  @!UPT UIADD3 URZ, UPT, UPT, URZ, URZ, URZ ;  /* 0x000000fffffff290 */ /* 0x000fe4000fffe0ff */
[----:B------:R2:W-:Y:S01]  /*4060*/  @!UP0 UTMALDG.3D [UR32], [UR14], desc[UR10] ;  /* 0x00000a200e0085b4 */ /* 0x0005e20008011000 */
[----:B------:R3:W-:Y:S01]  /*4070*/  @!P4 SYNCS.ARRIVE.TRANS64.RED.A0TR RZ, [UR7+0x30], R0 ;  /* 0x00003000ffffc9a7 */ /* 0x0007e20008300407 */
[----:B------:R-:W-:Y:S01]  /*4080*/  SYNCS.ARRIVE.TRANS64.RED.A1T0 RZ, [UR8], RZ ;  /* 0x000000ffffff79a7 */ /* 0x000fe20008100408 */
[----:B---3--:R-:W-:Y:S01]  /*4090*/  @!P4 IMAD.X R0, RZ, RZ, R33, P0 ;  /* 0x000000ffff00c224 */ /* 0x008fe200000e0621 */
[----:B------:R-:W3:Y:S02]  /*40a0*/  SYNCS.PHASECHK.TRANS64.TRYWAIT P2, [UR7+0x58], R12 ;  /* 0x0000580cff0075a7 */ /* 0x000ee40008041107 */
[----:B--23--:R-:W-:Y:S05]  /*40b0*/  @!P2 BRA `(.L_x_72) ;  /* 0x000000700078a947 */ /* 0x00cfea0003800000 */
.L_x_155:
        /* <DEDUP_REMOVED lines=8> */
[----:B------:R-:W-:Y:S01]  /*4140*/  @!UP0 UIADD3 UR24, UPT, UPT, UR7, 0x4400, URZ ;  /* 0x0000440007188890 */ /* 0x000fe2000fffe0ff */
[----:B------:R-:W-:Y:S01]  /*4150*/  VOTEU.ALL UP0, P4 ;  /* 0x0000000000ff7886 */ /* 0x000fe20002000000 */
[----:B------:R-:W-:Y:S01]  /*4160*/  UMOV UR27, UR35 ;  /* 0x00000023001b7c82 */ /* 0x000fe20008000000 */
[----:B------:R-:W-:Y:S02]  /*4170*/  UMOV UR28, UR36 ;  /* 0x00000024001c7c82 */ /* 0x000fe40008000000 */
[----:B------:R-:W-:Y:S01]  /*4180*/  IMAD.U32 R11, RZ, RZ, UR8 ;  /* 0x00000008ff0b7e24 */ /* 0x000fe2000f8e00ff */
[----:B------:R-:W-:Y:S01]  /*4190*/  UPRMT UR8, UR37, 0x654, UR25 ;  /* 0x0000065425087896 */ /* 0x000fe20008000019 */
[----:B------:R-:W-:Y:S02]  /*41a0*/  IMAD.U32 R10, RZ, RZ, UR9 ;  /* 0x00000009ff0a7e24 */ /* 0x000fe4000f8e00ff */
[----:B------:R-:W-:Y:S01]  /*41b0*/  @!P4 IMAD.X R20, RZ, RZ, R33, P0 ;  /* 0x000000ffff14c224 */ /* 0x000fe200000e0621 */
[----:B------:R-:W-:Y:S02]  /*41c0*/  @!P4 R2UR UR15, R11 ;  /* 0x000000000b0fc2ca */ /* 0x000fe400000e0000 */
[----:B------:R-:W-:Y:S11]  /*41d0*/  @!P4 R2UR UR14, R10 ;  /* 0x000000000a0ec2ca */ /* 0x000ff600000e0000 */
[----:B------:R-:W-:Y:S02]  /*41e0*/  @!UPT UIADD3 URZ, UPT, UPT, URZ, URZ, URZ ;  /* 0x000000fffffff290 */ /* 0x000fe4000fffe0ff */
[----:B------:R2:W-:Y:S01]  /*41f0*/  @!UP0 UTMALDG.3D [UR24], [UR14], desc[UR10] ;  /* 0x00000a180e0085b4 */ /* 0x0005e20008011000 */
[----:B------:R2:W-:Y:S01]  /*4200*/  @!P4 SYNCS.ARRIVE.TRANS64.RED.A0TR RZ, [UR7+0x38], R0 ;  /* 0x00003800ffffc9a7 */ /* 0x0005e20008300407 */
[----:B------:R-:W-:Y:S01]  /*4210*/  SYNCS.ARRIVE.TRANS64.RED.A1T0 RZ, [UR8], RZ ;  /* 0x000000ffffff79a7 */ /* 0x000fe20008100408 */
[----:B------:R-:W3:Y:S02]  /*4220*/  SYNCS.PHASECHK.TRANS64.TRYWAIT P2, [UR7+0x60], R12 ;  /* 0x0000600cff0075a7 */ /* 0x000ee40008041107 */
[----:B--23--:R-:W-:Y:S05]  /*4230*/  @!P2 BRA `(.L_x_73) ;  /* 0x000000700030a947 */ /* 0x00cfea0003800000 */
.L_x_157:
[----:B------:R-:W2:Y:S01]  /*4240*/  LDC.64 R14, c[0x0][0xb10] ;  /* 0x0002c400ff0e7b82 */ /* 0x000ea20000000a00 */
[----:B------:R-:W-:Y:S01]  /*4250*/  @!P4 R2UR UR8, R20 ;  /* 0x000000001408c2ca */ /* 0x000fe200000e0000 */
[----:B------:R-:W-:Y:S01]  /*4260*/  VOTEU.ALL UP0, P4 ;  /* 0x0000000000ff7886 */ /* 0x000fe20002000000 */
[----:B------:R-:W-:Y:S01]  /*4270*/  @!P4 R2UR UR9, R21 ;  /* 0x000000001509c2ca */ /* 0x000fe200000e0000 */
[----:B------:R-:W-:Y:S01]  /*4280*/  UMOV UR10, 0x0 ;  /* 0x00000000000a7882 */ /* 0x000fe20000000000 */
[----:B------:R-:W-:Y:S03]  /*4290*/  UMOV UR11, 0x10000000 ;  /* 0x10000000000b7882 */ /* 0x000fe60000000000 */
[----:B------:R-:W3:Y:S01]  /*42a0*/  LDC.64 R10, c[0x0][0xb18] ;  /* 0x0002c600ff0a7b82 */ /* 0x000ee20000000a00 */
[----:B------:R-:W-:Y:S01]  /*42b0*/  @!UP0 UIADD3 UR18, UPT, UPT, UR34, 0x80, URZ ;  /* 0x0000008022128890 */ /* 0x000fe2000fffe0ff */
[----:B------:R-:W-:Y:S01]  /*42c0*/  @P3 SHF.R.U32.HI R28, RZ, 0x10, R25 ;  /* 0x00000010ff1c3819 */ /* 0x000fe20000011619 */
[----:B------:R-:W-:Y:S01]  /*42d0*/  @!UP0 UIADD3 UR16, UPT, UPT, UR7, 0x8400, URZ ;  /* 0x0000840007108890 */ /* 0x000fe2000fffe0ff */
[----:B------:R-:W-:Y:S01]  /*42e0*/  VIADD R30, R30, 0x1 ;  /* 0x000000011e1e7836 */ /* 0x000fe20000000000 */
[----:B------:R-:W-:Y:S03]  /*42f0*/  VOTEU.ALL UP0, P4 ;  /* 0x0000000000ff7886 */ /* 0x000fe60002000000 */
[----:B------:R-:W5:Y:S01]  /*4300*/  @!P1 LDC R0, c[0x0][0xb20] ;  /* 0x0002c800ff009b82 */ /* 0x000f620000000800 */
[----:B------:R-:W-:Y:S01]  /*4310*/  UMOV UR19, UR35 ;  /* 0x0000002300137c82 */ /* 0x000fe20008000000 */
[----:B------:R-:W-:Y:S01]  /*4320*/  IMAD.U32 R21, RZ, RZ, UR8 ;  /* 0x00000008ff157e24 */ /* 0x000fe2000f8e00ff */
[----:B------:R-:W-:Y:S05]  /*4330*/  UMOV UR20, UR36 ;  /* 0x0000002400147c82 */ /* 0x000fea0008000000 */
[----:B-1----:R-:W1:Y:S01]  /*4340*/  @!P1 LDC R3, c[0x0][0xb0c] ;  /* 0x0002c300ff039b82 */ /* 0x002e620000000800 */
[----:B------:R-:W-:Y:S01]  /*4350*/  IMAD.U32 R20, RZ, RZ, UR9 ;  /* 0x00000009ff147e24 */ /* 0x000fe2000f8e00ff */
[----:B------:R-:W-:Y:S01]  /*4360*/  UPRMT UR8, UR37, 0x654, UR17 ;  /* 0x0000065425087896 */ /* 0x000fe20008000011 */
[----:B------:R-:W-:Y:S03]  /*4370*/  @!P4 R2UR UR15, R21 ;  /* 0x00000000150fc2ca */ /* 0x000fe600000e0000 */
[----:B------:R-:W-:Y:S01]  /*4380*/  @!P4 R2UR UR14, R20 ;  /* 0x00000000140ec2ca */ /* 0x000fe200000e0000 */
[----:B------:R-:W-:Y:S11]  /*4390*/  @!P4 IMAD.MOV.U32 R20, RZ, RZ, 0x4000 ;  /* 0x00004000ff14c424 */ /* 0x000ff600078e00ff */
[----:B------:R-:W-:Y:S01]  /*43a0*/  @!UPT UIADD3 URZ, UPT, UPT, URZ, URZ, URZ ;  /* 0x000000fffffff290 */ /* 0x000fe2000fffe0ff */
[----:B------:R1:W-:Y:S01]  /*43b0*/  @!UP0 UTMALDG.3D [UR16], [UR14], desc[UR10] ;  /* 0x00000a100e0085b4 */ /* 0x0003e20008011000 */
[----:B------:R1:W-:Y:S02]  /*43c0*/  @!P4 SYNCS.ARRIVE.TRANS64.RED.A0TR RZ, [UR7+0x40], R20 ;  /* 0x00004014ffffc9a7 */ /* 0x0003e40008300407 */
[----:B-1----:R-:W-:Y:S01]  /*43d0*/  @!P1 ISETP.NE.AND P2, PT, R3, 0x1, PT ;  /* 0x000000010300980c */ /* 0x002fe20003f45270 */
[C---:B--2---:R-:W-:Y:S01]  /*43e0*/  @!P1 IMAD.HI.U32 R14, R13.reuse, R14, RZ ;  /* 0x0000000e0d0e9227 */ /* 0x044fe200078e00ff */
[----:B---3--:R-:W-:Y:S03]  /*43f0*/  @!P1 ISETP.NE.AND P0, PT, R10, 0x1, PT ;  /* 0x000000010a00980c */ /* 0x008fe60003f05270 */
[C---:B------:R-:W-:Y:S01]  /*4400*/  @!P1 IMAD.HI.U32 R11, R8.reuse, R11, RZ ;  /* 0x0000000b080b9227 */ /* 0x040fe200078e00ff */
[----:B------:R-:W-:Y:S04]  /*4410*/  @!P1 SHF.R.U32.HI R14, RZ, R15, R14 ;  /* 0x0000000fff0e9219 */ /* 0x000fe8000001160e */
[----:B-----5:R-:W-:Y:S01]  /*4420*/  @!P1 SHF.R.U32.HI R9, RZ, R0, R11 ;  /* 0x00000000ff099219 */ /* 0x020fe2000001160b */
[----:B------:R-:W-:Y:S01]  /*4430*/  SYNCS.ARRIVE.TRANS64.RED.A1T0 RZ, [UR8], RZ ;  /* 0x000000ffffff79a7 */ /* 0x000fe20008100408 */
[----:B------:R-:W-:Y:S02]  /*4440*/  @!P1 SEL R14, R13, R14, !P2 ;  /* 0x0000000e0d0e9207 */ /* 0x000fe40005000000 */
[----:B------:R-:W-:Y:S01]  /*4450*/  @!P1 SEL R9, R8, R9, !P0 ;  /* 0x0000000908099207 */ /* 0x000fe20004000000 */
[----:B------:R-:W1:Y:S04]  /*4460*/  SYNCS.PHASECHK.TRANS64.TRYWAIT P5, [UR7+0x68], R12 ;  /* 0x0000680cff0075a7 */ /* 0x000e6800080a1107 */
[----:B------:R-:W-:Y:S02]  /*4470*/  @!P1 IMAD.IADD R0, R9, 0x1, -R14 ;  /* 0x0000000109009824 */ /* 0x000fe400078e0a0e */
[----:B------:R-:W-:Y:S02]  /*4480*/  @!P1 IMAD.IADD R9, R14, 0x1, -R9 ;  /* 0x000000010e099824 */ /* 0x000fe400078e0a09 */
[----:B------:R-:W-:Y:S02]  /*4490*/  @!P1 IMAD R13, R0, R3, R13 ;  /* 0x00000003000d9224 */ /* 0x000fe400078e020d */
[----:B------:R-:W-:Y:S01]  /*44a0*/  @!P1 IMAD R8, R9, R10, R8 ;  /* 0x0000000a09089224 */ /* 0x000fe200078e0208 */
[----:B-1----:R-:W-:Y:S06]  /*44b0*/  @!P5 BRA `(.L_x_74) ;  /* 0x0000006c00a8d947 */ /* 0x002fec0003800000 */
.L_x_159:
[----:B-1----:R-:W-:Y:S01]  /*44c0*/  @!P4 IADD3 R3, P0, PT, R32, 0x580, RZ ;  /* 0x000005802003c810 */ /* 0x002fe20007f1e0ff */
[----:B------:R-:W-:Y:S01]  /*44d0*/  VOTEU.ALL UP0, P4 ;  /* 0x0000000000ff7886 */ /* 0x000fe20002000000 */
[----:B------:R-:W-:Y:S01]  /*44e0*/  UMOV UR18, 0x0 ;  /* 0x0000000000127882 */ /* 0x000fe20000000000 */
[----:B------:R-:W-:Y:S01]  /*44f0*/  UMOV UR19, 0x10000000 ;  /* 0x1000000000137882 */ /* 0x000fe20000000000 */
[----:B------:R-:W-:Y:S01]  /*4500*/  @!P4 R2UR UR9, R3 ;  /* 0x000000000309c2ca */ /* 0x000fe200000e0000 */
[----:B------:R-:W-:Y:S01]  /*4510*/  @!P4 IMAD.X R0, RZ, RZ, R33, P0 ;  /* 0x000000ffff00c224 */ /* 0x000fe200000e0621 */
[----:B------:R-:W-:Y:S01]  /*4520*/  @!UP0 UIADD3 UR10, UPT, UPT, UR34, 0xc0, URZ ;  /* 0x000000c0220a8890 */ /* 0x000fe2000fffe0ff */
[----:B------:R-:W-:Y:S01]  /*4530*/  ISETP.NE.AND P0, PT, R30, 0x2, PT ;  /* 0x000000021e00780c */ /* 0x000fe20003f05270 */
[----:B------:R-:W-:Y:S01]  /*4540*/  UMOV UR11, UR35 ;  /* 0x00000023000b7c82 */ /* 0x000fe20008000000 */
[----:B------:R-:W-:Y:S01]  /*4550*/  UMOV UR12, UR36 ;  /* 0x00000024000c7c82 */ /* 0x000fe20008000000 */
[----:B------:R-:W-:Y:S01]  /*4560*/  @!P4 R2UR UR8, R0 ;  /* 0x000000000008c2ca */ /* 0x000fe200000e0000 */
[----:B------:R-:W-:Y:S01]  /*4570*/  IMAD.IADD R20, R8, 0x1, R158 ;  /* 0x0000000108147824 */ /* 0x000fe200078e029e */
[----:B------:R-:W-:Y:S01]  /*4580*/  @P3 R2UR UR36, R28 ;  /* 0x000000001c2432ca */ /* 0x000fe200000e0000 */
[----:B------:R-:W-:Y:S01]  /*4590*/  IMAD.IADD R21, R13, 0x1, R160 ;  /* 0x000000010d157824 */ /* 0x000fe200078e02a0 */
[----:B------:R-:W-:Y:S02]  /*45a0*/  SEL R0, RZ, 0x1, P0 ;  /* 0x00000001ff007807 */ /* 0x000fe40000000000 */
[----:B------:R-:W-:Y:S01]  /*45b0*/  LOP3.LUT R31, R31, 0x1, RZ, 0x3c, !PT ;  /* 0x000000011f1f7812 */ /* 0x000fe200078e3cff */
[----:B------:R-:W-:Y:S01]  /*45c0*/  IMAD.U32 R10, RZ, RZ, UR9 ;  /* 0x00000009ff0a7e24 */ /* 0x000fe2000f8e00ff */
[----:B------:R-:W-:Y:S01]  /*45d0*/  @!UP0 UIADD3 UR9, UPT, UPT, UR7, 0x48, URZ ;  /* 0x0000004807098890 */ /* 0x000fe2000fffe0ff */
[----:B------:R-:W-:Y:S02]  /*45e0*/  LOP3.LUT R29, R29, R0, RZ, 0x3c, !PT ;  /* 0x000000001d1d7212 */ /* 0x000fe400078e3cff */
[----:B------:R-:W-:Y:S02]  /*45f0*/  SEL R30, R30, RZ, P0 ;  /* 0x000000ff1e1e7207 */ /* 0x000fe40000000000 */
[----:B------:R-:W-:Y:S01]  /*4600*/  IMAD.U32 R11, RZ, RZ, UR8 ;  /* 0x00000008ff0b7e24 */ /* 0x000fe2000f8e00ff */
[----:B------:R-:W-:Y:S01]  /*4610*/  @!P4 R2UR UR14, R10 ;  /* 0x000000000a0ec2ca */ /* 0x000fe200000e0000 */
[----:B------:R-:W-:Y:S01]  /*4620*/  @!UP0 UIADD3 UR8, UPT, UPT, UR7, 0xc400, URZ ;  /* 0x0000c40007088890 */ /* 0x000fe2000fffe0ff */
[----:B------:R-:W-:Y:S02]  /*4630*/  VOTEU.ALL UP0, P4 ;  /* 0x0000000000ff7886 */ /* 0x000fe40002000000 */
[----:B------:R-:W-:Y:S11]  /*4640*/  @!P4 R2UR UR15, R11 ;  /* 0x000000000b0fc2ca */ /* 0x000ff600000e0000 */
[----:B------:R-:W-:Y:S02]  /*4650*/  @!UPT UIADD3 URZ, UPT, UPT, URZ, URZ, URZ ;  /* 0x000000fffffff290 */ /* 0x000fe4000fffe0ff */
[----:B------:R2:W-:Y:S01]  /*4660*/  @!UP0 UTMALDG.3D [UR8], [UR14], desc[UR18] ;  /* 0x000012080e0085b4 */ /* 0x0005e20008011000 */
[----:B------:R2:W-:Y:S01]  /*4670*/  @!P4 SYNCS.ARRIVE.TRANS64.RED.A0TR RZ, [UR7+0x48], R23 ;  /* 0x00004817ffffc9a7 */ /* 0x0005e20008300407 */
[----:B------:R-:W-:Y:S01]  /*4680*/  UPLOP3.LUT UP0, UPT, UPT, UPT, UPT, 0x80, 0x8 ;  /* 0x000000000008789c */ /* 0x000fe20003f0f070 */
[----:B------:R-:W-:Y:S01]  /*4690*/  SYNCS.ARRIVE.TRANS64.RED.A1T0 RZ, [UR13], RZ ;  /* 0x000000ffffff79a7 */ /* 0x000fe2000810040d */
[----:B------:R-:W-:Y:S09]  /*46a0*/  @P3 BRA `(.L_x_75) ;  /* 0xfffffff000943947 */ /* 0x000ff2000383ffff */
[----:B------:R-:W-:-:S04]  /*46b0*/  SHF.L.U32 R3, R31, 0x1f, RZ ;  /* 0x0000001f1f037819 */ /* 0x000fc800000006ff */
[----:B------:R-:W1:Y:S02]  /*46c0*/  SYNCS.PHASECHK.TRANS64.TRYWAIT P0, [UR7+0x50], R3 ;  /* 0x00005003ff0075a7 */ /* 0x000e640008001107 */
[----:B-1----:R-:W-:Y:S05]  /*46d0*/  @!P0 BRA `(.L_x_76) ;  /* 0x0000006c00388947 */ /* 0x002fea0003800000 */
.L_x_161:
[----:B------:R-:W3:Y:S02]  /*46e0*/  SYNCS.PHASECHK.TRANS64.TRYWAIT P0, [UR7+0x58], R3 ;  /* 0x00005803ff0075a7 */ /* 0x000ee40008001107 */
[----:B---3--:R-:W-:Y:S05]  /*46f0*/  @!P0 BRA `(.L_x_77) ;  /* 0x0000006c00488947 */ /* 0x008fea0003800000 */
.L_x_163:
[----:B------:R-:W3:Y:S02]  /*4700*/  SYNCS.PHASECHK.TRANS64.TRYWAIT P0, [UR7+0x60], R3 ;  /* 0x00006003ff0075a7 */ /* 0x000ee40008001107 */
[----:B---3--:R-:W-:Y:S05]  /*4710*/  @!P0 BRA `(.L_x_78) ;  /* 0x0000006c00588947 */ /* 0x008fea0003800000 */
.L_x_165:
[----:B-1----:R-:W-:-:S07]  /*4720*/  MOV R0, UR7 ;  /* 0x0000000700007c02 */ /* 0x002fce0008000f00 */
.L_x_79:
[----:B-1----:R-:W-:-:S04]  /*4730*/  SHF.L.U32 R3, R31, 0x1f, RZ ;  /* 0x0000001f1f037819 */ /* 0x002fc800000006ff */
[----:B------:R1:W3:Y:S03]  /*4740*/  SYNCS.PHASECHK.TRANS64.TRYWAIT P0, [R0+URZ+0x68], R3 ;  /* 0x00006803000075a7 */ /* 0x0002e600080011ff */
[----:B---3--:R-:W-:Y:S05]  /*4750*/  @!P0 NANOSLEEP.SYNCS 0x989680 ;  /* 0x009896800000895d */ /* 0x008fea0003900000 */
[----:B------:R-:W3:Y:S02]  /*4760*/  @!P0 SYNCS.PHASECHK.TRANS64 P0, [R0+URZ+0x68], R3 ;  /* 0x00006803000085a7 */ /* 0x000ee400080010ff */
[----:B--23--:R-:W-:Y:S05]  /*4770*/  @P0 EXIT ;  /* 0x000000000000094d */ /* 0x00cfea0003800000 */
[----:B------:R-:W-:Y:S05]  /*4780*/  BRA `(.L_x_79) ;  /* 0xfffffffc00e87947 */ /* 0x000fea000383ffff */
.L_x_64:
[----:B------:R-:W-:-:S06]  /*4790*/  UISETP.GE.AND UP0, UPT, UR8, 0x4, UPT ;  /* 0x000000040800788c */ /* 0x000fcc000bf06270 */
[----:B------:R-:W-:-:S13]  /*47a0*/  PLOP3.LUT P0, PT, PT, PT, UP0, 0x80, 0x8 ;  /* 0x000000000008781c */ /* 0x000fda0003f0f008 */
[----:B------:R-:W-:Y:S05]  /*47b0*/  @!P0 EXIT ;  /* 0x000000000000894d */ /* 0x000fea0003800000 */
[----:B------:R-:W-:Y:S01]  /*47c0*/  BAR.SYNC.DEFER_BLOCKING 0x6, 0xa0 ;  /* 0x0182800000007b1d */ /* 0x000fe20000010000 */
[C---:B------:R-:W-:Y:S01]  /*47d0*/  IMAD.SHL.U32 R3, R174.reuse, 0x40, RZ ;  /* 0x00000040ae037824 */ /* 0x040fe200078e00ff */
[C---:B------:R-:W-:Y:S01]  /*47e0*/  LOP3.LUT R165, R174.reuse, 0x1, RZ, 0xc0, !PT ;  /* 0x00000001aea57812 */ /* 0x040fe200078ec0ff */
[C---:B------:R-:W-:Y:S02]  /*47f0*/  IMAD.U32 R79, R174.reuse, 0x10000, RZ ;  /* 0x00010000ae4f7824 */ /* 0x040fe400078e00ff */
[----:B------:R-:W-:Y:S02]  /*4800*/  HFMA2 R171, -RZ, RZ, 0, 5.9604644775390625e-08 ;  /* 0x00000001ffab7431 */ /* 0x000fe400000001ff */
[C---:B------:R-:W-:Y:S01]  /*4810*/  IMAD.SHL.U32 R164, R174.reuse, 0x8, RZ ;  /* 0x00000008aea47824 */ /* 0x040fe200078e00ff */
[----:B------:R-:W-:Y:S01]  /*4820*/  UMOV UR46, 0x400 ;  /* 0x00000400002e7882 */ /* 0x000fe20000000000 */
[----:B------:R-:W1:Y:S01]  /*4830*/  LDC R163, c[0x0][0x370] ;  /* 0x0000dc00ffa37b82 */ /* 0x000e620000000800 */
[----:B------:R-:W-:Y:S01]  /*4840*/  ULEA UR46, UR37, UR46, 0x18 ;  /* 0x0000002e252e7291 */ /* 0x000fe2000f8ec0ff */
[----:B------:R-:W-:Y:S01]  /*4850*/  ISETP.NE.U32.AND P0, PT, R165, 0x1, PT ;  /* 0x00000001a500780c */ /* 0x000fe20003f05070 */
[----:B------:R-:W-:Y:S01]  /*4860*/  IMAD.MOV.U32 R173, RZ, RZ, 0x2 ;  /* 0x00000002ffad7424 */ /* 0x000fe200078e00ff */
[----:B------:R-:W-:Y:S01]  /*4870*/  LOP3.LUT R5, R3, 0x1c0, RZ, 0xc0, !PT ;  /* 0x000001c003057812 */ /* 0x000fe200078ec0ff */
[----:B------:R-:W-:Y:S01]  /*4880*/  UIADD3 UR4, UPT, UPT, UR46, 0x400, URZ ;  /* 0x000004002e047890 */ /* 0x000fe2000fffe0ff */
[----:B------:R-:W-:Y:S01]  /*4890*/  LOP3.LUT R79, R79, 0x600000, RZ, 0xc0, !PT ;  /* 0x006000004f4f7812 */ /* 0x000fe200078ec0ff */
[----:B------:R-:W-:Y:S01]  /*48a0*/  IMAD.MOV.U32 R172, RZ, RZ, 0x4 ;  /* 0x00000004ffac7424 */ /* 0x000fe200078e00ff */
[----:B------:R-:W2:Y:S01]  /*48b0*/  LDC R74, c[0x0][0xb0c] ;  /* 0x0002c300ff4a7b82 */ /* 0x000ea20000000800 */
[----:B------:R-:W-:Y:S01]  /*48c0*/  R2P PR, R174, 0x6 ;  /* 0x00000006ae007804 */ /* 0x000fe20000000000 */
[----:B------:R-:W-:Y:S01]  /*48d0*/  IMAD.MOV.U32 R76, RZ, RZ, RZ ;  /* 0x000000ffff4c7224 */ /* 0x000fe200078e00ff */
[----:B------:R-:W-:Y:S01]  /*48e0*/  LOP3.LUT R164, R5, 0x38, R164, 0xf8, !PT ;  /* 0x0000003805a47812 */ /* 0x000fe200078ef8a4 */
[----:B------:R-:W-:Y:S01]  /*48f0*/  IMAD.MOV.U32 R170, RZ, RZ, RZ ;  /* 0x000000ffffaa7224 */ /* 0x000fe200078e00ff */
[----:B------:R-:W-:Y:S01]  /*4900*/  P2R R2, PR, RZ, 0x1 ;  /* 0x00000001ff027803 */ /* 0x000fe20000000000 */
[----:B------:R-:W-:Y:S01]  /*4910*/  IMAD.MOV.U32 R177, RZ, RZ, RZ ;  /* 0x000000ffffb17224 */ /* 0x000fe200078e00ff */
[----:B------:R-:W-:Y:S01]  /*4920*/  LOP3.LUT R164, R164, 0x1e00, R3, 0xf8, !PT ;  /* 0x00001e00a4a47812 */ /* 0x000fe200078ef803 */
[----:B------:R-:W4:Y:S01]  /*4930*/  LDC R161, c[0x0][0xb20] ;  /* 0x0002c800ffa17b82 */ /* 0x000f220000000800 */
[----:B------:R-:W3:Y:S01]  /*4940*/  LDS R0, [UR46+0x110] ;  /* 0x0001102eff007984 */ /* 0x000ee20008000800 */
[----:B------:R-:W-:Y:S01]  /*4950*/  LOP3.LUT R174, R174, 0x60, RZ, 0xc0, !PT ;  /* 0x00000060aeae7812 */ /* 0x000fe200078ec0ff */
[----:B------:R-:W-:Y:S01]  /*4960*/  IMAD.U32 R167, RZ, RZ, UR4 ;  /* 0x00000004ffa77e24 */ /* 0x000fe2000f8e00ff */
[----:B------:R-:W-:Y:S01]  /*4970*/  MOV R169, RZ ;  /* 0x000000ff00a97202 */ /* 0x000fe20000000f00 */
[----:B------:R-:W1:Y:S01]  /*4980*/  LDCU.64 UR50, c[0x0][0x348] ;  /* 0x00006900ff3277ac */ /* 0x000e620008000a00 */
[----:B------:R-:W-:-:S02]  /*4990*/  SEL R173, R173, 0xfffffffe, !P1 ;  /* 0xfffffffeadad7807 */ /* 0x000fc40004800000 */
[----:B------:R-:W1:Y:S01]  /*49a0*/  LDC R73, c[0x0][0xb30] ;  /* 0x0002cc00ff497b82 */ /* 0x000e620000000800 */
[----:B------:R-:W-:Y:S01]  /*49b0*/  SEL R172, R172, 0xfffffffc, !P2 ;  /* 0xfffffffcacac7807 */ /* 0x000fe20005000000 */
[----:B------:R-:W1:Y:S01]  /*49c0*/  LDCU.64 UR38, c[0x0][0x888] ;  /* 0x00011100ff2677ac */ /* 0x000e620008000a00 */
[----:B------:R-:W-:Y:S01]  /*49d0*/  UMOV UR47, URZ ;  /* 0x000000ff002f7c82 */ /* 0x000fe20008000000 */
[----:B------:R-:W-:-:S04]  /*49e0*/  UMOV UR49, URZ ;  /* 0x000000ff00317c82 */ /* 0x000fc80008000000 */
[----:B------:R-:W1:Y:S08]  /*49f0*/  LDC.64 R156, c[0x0][0xb10] ;  /* 0x0002c400ff9c7b82 */ /* 0x000e700000000a00 */
[----:B------:R-:W1:Y:S08]  /*4a00*/  LDC.64 R70, c[0x0][0xb18] ;  /* 0x0002c600ff467b82 */ /* 0x000e700000000a00 */
[----:B------:R-:W1:Y:S08]  /*4a10*/  LDC.64 R152, c[0x0][0x888] ;  /* 0x00022200ff987b82 */ /* 0x000e700000000a00 */
[----:B------:R-:W1:Y:S01]  /*4a20*/  LDC.64 R68, c[0x0][0xb28] ;  /* 0x0002ca00ff447b82 */ /* 0x000e620000000a00 */
[----:B---3--:R-:W-:-:S07]  /*4a30*/  IMAD.IADD R79, R0, 0x1, R79 ;  /* 0x00000001004f7824 */ /* 0x008fce00078e024f */
[----:B------:R-:W3:Y:S08]  /*4a40*/  LDC.64 R154, c[0x0][0x890] ;  /* 0x00022400ff9a7b82 */ /* 0x000ef00000000a00 */
[----:B------:R-:W1:Y:S08]  /*4a50*/  LDC.64 R150, c[0x0][0x8b0] ;  /* 0x00022c00ff967b82 */ /* 0x000e700000000a00 */
[----:B------:R-:W1:Y:S08]  /*4a60*/  LDC.64 R148, c[0x0][0x8a8] ;  /* 0x00022a00ff947b82 */ /* 0x000e700000000a00 */
[----:B--2-4-:R-:W1:Y:S02]  /*4a70*/  LDC R162, c[0x0][0x374] ;  /* 0x0000dd00ffa27b82 */ /* 0x014e640000000800 */
.L_x_124:
[----:B------:R-:W-:Y:S02]  /*4a80*/  LEA R0, R177, UR46, 0x3 ;  /* 0x0000002eb1007c11 */ /* 0x000fe4000f8e18ff */
[----:B------:R-:W-:Y:S02]  /*4a90*/  SHF.L.U32 R3, R169, 0x1f, RZ ;  /* 0x0000001fa9037819 */ /* 0x000fe400000006ff */
[----:B-1----:R-:W-:Y:S02]  /*4aa0*/  LEA R16, R177, UR46, 0x4 ;  /* 0x0000002eb1107c11 */ /* 0x002fe4000f8e20ff */
[----:B------:R-:W2:Y:S02]  /*4ab0*/  SYNCS.PHASECHK.TRANS64.TRYWAIT P0, [R0+URZ+0x80], R3 ;  /* 0x00008003000075a7 */ /* 0x000ea400080011ff */
[----:B--2---:R-:W-:Y:S05]  /*4ac0*/  @!P0 BRA `(.L_x_80) ;  /* 0x0000006800848947 */ /* 0x004fea0003800000 */
.L_x_166:
[----:B------:R-:W4:Y:S01]  /*4ad0*/  LDC.64 R12, c[0x0][0xb10] ;  /* 0x0002c400ff0c7b82 */ /* 0x000f220000000a00 */
[----:B------:R-:W3:Y:S01]  /*4ae0*/  LDS.128 R16, [R16+0xf0] ;  /* 0x0000f00010107984 */ /* 0x000ee20000000c00 */
[----:B-1----:R-:W-:Y:S01]  /*4af0*/  ISETP.NE.AND P1, PT, R73, 0x1, PT ;  /* 0x000000014900780c */ /* 0x002fe20003f25270 */
[----:B--2---:R-:W-:Y:S01]  /*4b00*/  VIADD R0, R0, 0x90 ;  /* 0x0000009000007836 */ /* 0x004fe20000000000 */
[----:B------:R-:W-:Y:S04]  /*4b10*/  ISETP.GE.AND P0, PT, R72, 0x1, PT ;  /* 0x000000014800780c */ /* 0x000fe80003f06270 */
[----:B------:R-:W1:Y:S01]  /*4b20*/  LDC.64 R10, c[0x0][0xb18] ;  /* 0x0002c600ff0a7b82 */ /* 0x000e620000000a00 */
[----:B------:R-:W-:Y:S01]  /*4b30*/  PRMT R0, RZ, 0x654, R0 ;  /* 0x00000654ff007816 */ /* 0x000fe20000000000 */
[----:B------:R-:W-:Y:S01]  /*4b40*/  @!PT LDS RZ, [RZ] ;  /* 0x00000000fffff984 */ /* 0x000fe20000000800 */
[----:B------:R-:W-:Y:S01]  /*4b50*/  @!PT LDS RZ, [RZ] ;  /* 0x00000000fffff984 */ /* 0x000fe20000000800 */
[----:B------:R-:W-:Y:S01]  /*4b60*/  @!PT LDS RZ, [RZ] ;  /* 0x00000000fffff984 */ /* 0x000fe20000000800 */
[----:B------:R-:W-:Y:S01]  /*4b70*/  @!PT LDS RZ, [RZ] ;  /* 0x00000000fffff984 */ /* 0x000fe20000000800 */
[----:B------:R2:W-:Y:S06]  /*4b80*/  MEMBAR.ALL.CTA ;  /* 0x0000000000007992 */ /* 0x0005ec0000008000 */
[----:B--2---:R-:W2:Y:S01]  /*4b90*/  FENCE.VIEW.ASYNC.S ;  /* 0x00000000000073c6 */ /* 0x004ea20000000000 */
[----:B------:R-:W1:Y:S08]  /*4ba0*/  @!P1 LDC R14, c[0x0][0xb20] ;  /* 0x0002c800ff0e9b82 */ /* 0x000e700000000800 */
[----:B------:R-:W1:Y:S01]  /*4bb0*/  @!P1 LDC R9, c[0x0][0xb0c] ;  /* 0x0002c300ff099b82 */ /* 0x000e620000000800 */
[----:B--2---:R2:W-:Y:S01]  /*4bc0*/  SYNCS.ARRIVE.TRANS64.RED.A1T0 RZ, [R0+URZ], RZ ;  /* 0x000000ff00ff79a7 */ /* 0x0045e200081004ff */
[----:B---3--:R-:W-:Y:S04]  /*4bd0*/  LOP3.LUT P4, RZ, R18, 0x1, RZ, 0xc0, !PT ;  /* 0x0000000112ff7812 */ /* 0x008fe8000788c0ff */
[----:B------:R-:W-:Y:S09]  /*4be0*/  P2R R175, PR, RZ, 0x10 ;  /* 0x00000010ffaf7803 */ /* 0x000ff20000000000 */
[----:B------:R-:W-:Y:S02]  /*4bf0*/  @P4 MOV R77, R16 ;  /* 0x00000010004d4202 */ /* 0x000fe40000000f00 */
[----:B------:R-:W-:Y:S01]  /*4c00*/  @P4 LOP3.LUT R75, R17, 0xffff, RZ, 0xc0, !PT ;  /* 0x0000ffff114b4812 */ /* 0x000fe200078ec0ff */
[----:B--2-4-:R-:W-:Y:S06]  /*4c10*/  @!P0 BRA `(.L_x_81) ;  /* 0x0000000000a48947 */ /* 0x014fec0003800000 */
[----:B------:R-:W-:Y:S01]  /*4c20*/  IMAD.HI.U32 R24, R162, R71, RZ ;  /* 0x00000047a2187227 */ /* 0x000fe200078e00ff */
[----:B------:R-:W-:Y:S02]  /*4c30*/  ISETP.NE.AND P0, PT, R70, 0x1, PT ;  /* 0x000000014600780c */ /* 0x000fe40003f05270 */
[----:B------:R-:W-:Y:S01]  /*4c40*/  ISETP.NE.AND P2, PT, R72, 0x1, PT ;  /* 0x000000014800780c */ /* 0x000fe20003f45270 */
[-C--:B------:R-:W-:Y:S01]  /*4c50*/  IMAD.HI.U32 R22, R163, R156.reuse, RZ ;  /* 0x0000009ca3167227 */ /* 0x080fe200078e00ff */
[----:B------:R-:W-:Y:S02]  /*4c60*/  SHF.R.U32.HI R23, RZ, R161, R24 ;  /* 0x000000a1ff177219 */ /* 0x000fe40000011618 */
[----:B------:R-:W-:Y:S01]  /*4c70*/  ISETP.NE.AND P3, PT, R74, 0x1, PT ;  /* 0x000000014a00780c */ /* 0x000fe20003f65270 */
[----:B------:R-:W-:Y:S01]  /*4c80*/  IMAD.HI.U32 R28, R75, R71, RZ ;  /* 0x000000474b1c7227 */ /* 0x000fe200078e00ff */
[----:B------:R-:W-:Y:S02]  /*4c90*/  SHF.R.U32.HI R22, RZ, R157, R22 ;  /* 0x0000009dff167219 */ /* 0x000fe40000011616 */
[----:B------:R-:W-:Y:S01]  /*4ca0*/  SEL R3, R162, R23, !P0 ;  /* 0x00000017a2037207 */ /* 0x000fe20004000000 */
[----:B------:R-:W-:Y:S01]  /*4cb0*/  IMAD.HI.U32 R26, R77, R156, RZ ;  /* 0x0000009c4d1a7227 */ /* 0x000fe200078e00ff */
[----:B------:R-:W-:Y:S03]  /*4cc0*/  SEL R7, R163, R22, !P3 ;  /* 0x00000016a3077207 */ /* 0x000fe60005800000 */
[-C--:B------:R-:W-:Y:S01]  /*4cd0*/  IMAD.HI.U32 R22, R3, R68.reuse, RZ ;  /* 0x0000004403167227 */ /* 0x080fe200078e00ff */
[----:B------:R-:W-:Y:S03]  /*4ce0*/  SHF.R.U32.HI R26, RZ, R157, R26 ;  /* 0x0000009dff1a7219 */ /* 0x000fe6000001161a */
[----:B------:R-:W-:Y:S01]  /*4cf0*/  IMAD.HI.U32 R24, R7, R68, RZ ;  /* 0x0000004407187227 */ /* 0x000fe200078e00ff */
[----:B------:R-:W-:Y:S02]  /*4d00*/  @P2 SHF.R.U32.HI R3, RZ, R69, R22 ;  /* 0x00000045ff032219 */ /* 0x000fe40000011616 */
[----:B------:R-:W-:Y:S02]  /*4d10*/  SHF.R.U32.HI R22, RZ, R161, R28 ;  /* 0x000000a1ff167219 */ /* 0x000fe4000001161c */
[----:B------:R-:W-:Y:S01]  /*4d20*/  @P2 SHF.R.U32.HI R7, RZ, R69, R24 ;  /* 0x00000045ff072219 */ /* 0x000fe20000011618 */
[C---:B------:R-:W-:Y:S01]  /*4d30*/  IMAD R2, R72.reuse, R3, RZ ;  /* 0x0000000348027224 */ /* 0x040fe200078e02ff */
[----:B------:R-:W-:Y:S02]  /*4d40*/  SEL R5, R75, R22, !P0 ;  /* 0x000000164b057207 */ /* 0x000fe40004000000 */
[----:B------:R-:W-:Y:S01]  /*4d50*/  SEL R3, R77, R26, !P3 ;  /* 0x0000001a4d037207 */ /* 0x000fe20005800000 */
[----:B------:R-:W-:Y:S01]  /*4d60*/  IMAD R4, R72, R7, RZ ;  /* 0x0000000748047224 */ /* 0x000fe200078e02ff */
[C---:B------:R-:W-:Y:S01]  /*4d70*/  ISETP.GE.AND P0, PT, R5.reuse, R2, PT ;  /* 0x000000020500720c */ /* 0x040fe20003f06270 */
[----:B------:R-:W-:Y:S03]  /*4d80*/  IMAD.HI.U32 R6, R5, R68, RZ ;  /* 0x0000004405067227 */ /* 0x000fe600078e00ff */
[----:B------:R-:W-:Y:S01]  /*4d90*/  ISETP.GE.OR P0, PT, R3, R4, P0 ;  /* 0x000000040300720c */ /* 0x000fe20000706670 */
[----:B------:R-:W-:Y:S01]  /*4da0*/  IMAD.MOV R4, RZ, RZ, -R3 ;  /* 0x000000ffff047224 */ /* 0x000fe200078e0a03 */
[-C--:B------:R-:W-:Y:S03]  /*4db0*/  SHF.R.U32.HI R6, RZ, R69.reuse, R6 ;  /* 0x00000045ff067219 */ /* 0x080fe60000011606 */
[----:B------:R-:W-:Y:S01]  /*4dc0*/  IMAD R77, R74, R4, R77 ;  /* 0x000000044a4d7224 */ /* 0x000fe200078e024d */
[----:B------:R-:W-:Y:S05]  /*4dd0*/  SEL R15, R5, R6, !P2 ;  /* 0x00000006050f7207 */ /* 0x000fea0005000000 */
[----:B------:R-:W-:Y:S02]  /*4de0*/  IMAD.MOV R6, RZ, RZ, -R15 ;  /* 0x000000ffff067224 */ /* 0x000fe400078e0a0f */
[C---:B------:R-:W-:Y:S04]  /*4df0*/  @!P0 IMAD.HI.U32 R2, R3.reuse, R68, RZ ;  /* 0x0000004403028227 */ /* 0x040fe800078e00ff */
[----:B------:R-:W-:Y:S01]  /*4e00*/  IMAD R6, R72, R6, R5 ;  /* 0x0000000648067224 */ /* 0x000fe200078e0205 */
[----:B------:R-:W-:Y:S04]  /*4e10*/  @!P0 SHF.R.U32.HI R2, RZ, R69, R2 ;  /* 0x00000045ff028219 */ /* 0x000fe80000011602 */
[----:B------:R-:W-:Y:S02]  /*4e20*/  @!P0 SEL R0, R3, R2, !P2 ;  /* 0x0000000203008207 */ /* 0x000fe40005000000 */
[----:B------:R-:W-:Y:S02]  /*4e30*/  IADD3 R2, PT, PT, -R5, RZ, RZ ;  /* 0x000000ff05027210 */ /* 0x000fe40007ffe1ff */
[----:B------:R-:W-:Y:S01]  /*4e40*/  @!P0 IADD3 R8, PT, PT, R15, -R0, RZ ;  /* 0x800000000f088210 */ /* 0x000fe20007ffe0ff */
[----:B------:R-:W-:Y:S02]  /*4e50*/  @!P0 IMAD R0, R7, R6, R0 ;  /* 0x0000000607008224 */ /* 0x000fe400078e0200 */
[----:B------:R-:W-:Y:S02]  /*4e60*/  IMAD R75, R70, R2, R75 ;  /* 0x00000002464b7224 */ /* 0x000fe400078e024b */
[----:B------:R-:W-:Y:S02]  /*4e70*/  @!P0 IMAD R5, R8, R72, R3 ;  /* 0x0000004808058224 */ /* 0x000fe400078e0203 */
[----:B------:R-:W-:Y:S04]  /*4e80*/  @!P0 IMAD.MOV.U32 R3, RZ, RZ, R0 ;  /* 0x000000ffff038224 */ /* 0x000fe800078e0000 */
[----:B------:R-:W-:Y:S02]  /*4e90*/  IMAD R77, R3, R74, R77 ;  /* 0x0000004a034d7224 */ /* 0x000fe400078e024d */
[----:B------:R-:W-:Y:S07]  /*4ea0*/  IMAD R75, R5, R70, R75 ;  /* 0x00000046054b7224 */ /* 0x000fee00078e024b */
.L_x_81:
[----:B-1----:R-:W-:Y:S01]  /*4eb0*/  @!P1 ISETP.NE.AND P0, PT, R10, 0x1, PT ;  /* 0x000000010a00980c */ /* 0x002fe20003f05270 */
[----:B------:R-:W-:Y:S01]  /*4ec0*/  @!P1 IMAD.HI.U32 R3, R75, R11, RZ ;  /* 0x0000000b4b039227 */ /* 0x000fe200078e00ff */
[----:B------:R-:W-:Y:S01]  /*4ed0*/  R2UR UR42, R21 ;  /* 0x00000000152a72ca */ /* 0x000fe200000e0000 */
[----:B------:R-:W-:Y:S01]  /*4ee0*/  BSSY.RECONVERGENT B6, `(.L_x_82) ;  /* 0x0000031000067945 */ /* 0x000fe20003800200 */
[----:B------:R-:W-:Y:S01]  /*4ef0*/  R2UR UR41, R20 ;  /* 0x00000000142972ca */ /* 0x000fe200000e0000 */
[----:B------:R-:W-:Y:S01]  /*4f00*/  @!P1 IMAD.HI.U32 R0, R77, R12, RZ ;  /* 0x0000000c4d009227 */ /* 0x000fe200078e00ff */
[----:B------:R-:W-:Y:S02]  /*4f10*/  @!P1 SHF.R.U32.HI R2, RZ, R14, R3 ;  /* 0x0000000eff029219 */ /* 0x000fe40000011603 */
[----:B------:R-:W-:Y:S01]  /*4f20*/  @!P1 ISETP.NE.AND P2, PT, R9, 0x1, PT ;  /* 0x000000010900980c */ /* 0x000fe20003f45270 */
[----:B------:R-:W-:Y:S01]  /*4f30*/  VIADD R177, R177, 0x1 ;  /* 0x00000001b1b17836 */ /* 0x000fe20000000000 */
[----:B------:R-:W-:Y:S02]  /*4f40*/  @!P1 SEL R2, R75, R2, !P0 ;  /* 0x000000024b029207 */ /* 0x000fe40004000000 */
[----:B------:R-:W-:Y:S02]  /*4f50*/  @!P1 SHF.R.U32.HI R0, RZ, R13, R0 ;  /* 0x0000000dff009219 */ /* 0x000fe40000011600 */
[----:B------:R-:W-:Y:S01]  /*4f60*/  LOP3.LUT P0, RZ, R167, 0x3f0, RZ, 0xc0, !PT ;  /* 0x000003f0a7ff7812 */ /* 0x000fe2000780c0ff */
[----:B------:R-:W-:Y:S01]  /*4f70*/  USHF.L.U32 UR42, UR42, 0x7, URZ ;  /* 0x000000072a2a7899 */ /* 0x000fe200080006ff */
[----:B------:R-:W-:Y:S01]  /*4f80*/  @!P1 SEL R3, R77, R0, !P2 ;  /* 0x000000004d039207 */ /* 0x000fe20005000000 */
[----:B------:R-:W-:Y:S01]  /*4f90*/  USHF.L.U32 UR41, UR41, 0x8, URZ ;  /* 0x0000000829297899 */ /* 0x000fe200080006ff */
[----:B------:R-:W-:Y:S03]  /*4fa0*/  @P4 SHF.R.U32.HI R168, RZ, 0x10, R17 ;  /* 0x00000010ffa84819 */ /* 0x000fe60000011611 */
[----:B------:R-:W-:Y:S02]  /*4fb0*/  @!P1 IMAD.IADD R0, R2, 0x1, -R3 ;  /* 0x0000000102009824 */ /* 0x000fe400078e0a03 */
[----:B------:R-:W-:Y:S02]  /*4fc0*/  @!P1 IMAD.IADD R2, R3, 0x1, -R2 ;  /* 0x0000000103029824 */ /* 0x000fe400078e0a02 */
[----:B------:R-:W-:Y:S02]  /*4fd0*/  @!P1 IMAD R77, R0, R9, R77 ;  /* 0x00000009004d9224 */ /* 0x000fe400078e024d */
[----:B------:R-:W-:Y:S01]  /*4fe0*/  @!P1 IMAD R75, R2, R10, R75 ;  /* 0x0000000a024b9224 */ /* 0x000fe200078e024b */
[----:B------:R-:W-:Y:S06]  /*4ff0*/  @!P0 BRA `(.L_x_83) ;  /* 0x00000000007c8947 */ /* 0x000fec0003800000 */
[----:B------:R-:W1:Y:S01]  /*5000*/  LDCU.64 UR8, c[0x4][0x80] ;  /* 0x01001000ff0877ac */ /* 0x000e620008000a00 */
[----:B------:R-:W-:Y:S01]  /*5010*/  MOV R2, 0x0 ;  /* 0x0000000000027802 */ /* 0x000fe20000000f00 */
[----:B------:R-:W-:Y:S02]  /*5020*/  HFMA2 R12, -RZ, RZ, 0, 5.9604644775390625e-08 ;  /* 0x00000001ff0c7431 */ /* 0x000fe400000001ff */
[----:B------:R-:W-:Y:S01]  /*5030*/  IMAD.MOV.U32 R8, RZ, RZ, 0x70 ;  /* 0x00000070ff087424 */ /* 0x000fe200078e00ff */
[----:B------:R2:W3:Y:S01]  /*5040*/  LDC.64 R14, c[0x4][R2] ;  /* 0x01000000020e7b82 */ /* 0x0004e20000000a00 */
[----:B------:R-:W4:Y:S01]  /*5050*/  LDCU.64 UR6, c[0x4][0x88] ;  /* 0x01001100ff0677ac */ /* 0x000f220008000a00 */
[----:B------:R-:W-:Y:S01]  /*5060*/  IMAD.MOV.U32 R13, RZ, RZ, RZ ;  /* 0x000000ffff0d7224 */ /* 0x000fe200078e00ff */
[----:B------:R-:W2:Y:S01]  /*5070*/  LDCU.64 UR4, c[0x4][0x8] ;  /* 0x01000100ff0477ac */ /* 0x000ea20008000a00 */
[----:B-1----:R-:W-:Y:S01]  /*5080*/  MOV R5, UR9 ;  /* 0x0000000900057c02 */ /* 0x002fe20008000f00 */
[----:B------:R-:W-:Y:S01]  /*5090*/  IMAD.U32 R4, RZ, RZ, UR8 ;  /* 0x00000008ff047e24 */ /* 0x000fe2000f8e00ff */
[----:B----4-:R-:W-:Y:S01]  /*50a0*/  MOV R7, UR7 ;  /* 0x0000000700077c02 */ /* 0x010fe20008000f00 */
[----:B------:R-:W-:Y:S01]  /*50b0*/  IMAD.U32 R6, RZ, RZ, UR6 ;  /* 0x00000006ff067e24 */ /* 0x000fe2000f8e00ff */
[----:B--2---:R-:W-:Y:S01]  /*50c0*/  MOV R11, UR5 ;  /* 0x00000005000b7c02 */ /* 0x004fe20008000f00 */
[----:B------:R-:W-:Y:S02]  /*50d0*/  IMAD.U32 R10, RZ, RZ, UR4 ;  /* 0x00000004ff0a7e24 */ /* 0x000fe4000f8e00ff */
[----:B------:R-:W-:Y:S07]  /*50e0*/  LEPC R20, `(.L_x_84) ;  /* 0x000000001014794e */ /* 0x000fee0000000000 */
[----:B---3-5:R-:W-:Y:S05]  /*50f0*/  CALL.ABS.NOINC R14 ;  /* 0x000000000e007343 */ /* 0x028fea0003c00000 */
.L_x_84:
[----:B------:R-:W1:Y:S01]  /*5100*/  LDCU.64 UR8, c[0x4][0x80] ;  /* 0x01001000ff0877ac */ /* 0x000e620008000a00 */
[----:B------:R-:W2:Y:S01]  /*5110*/  LDC.64 R2, c[0x4][R2] ;  /* 0x0100000002027b82 */ /* 0x000ea20000000a00 */
[----:B------:R-:W-:Y:S02]  /*5120*/  HFMA2 R12, -RZ, RZ, 0, 5.9604644775390625e-08 ;  /* 0x00000001ff0c7431 */ /* 0x000fe400000001ff */
[----:B------:R-:W-:Y:S02]  /*5130*/  IMAD.MOV.U32 R8, RZ, RZ, 0x70 ;  /* 0x00000070ff087424 */ /* 0x000fe400078e00ff */
[----:B------:R-:W-:Y:S01]  /*5140*/  IMAD.MOV.U32 R13, RZ, RZ, RZ ;  /* 0x000000ffff0d7224 */ /* 0x000fe200078e00ff */
[----:B------:R-:W3:Y:S01]  /*5150*/  LDCU.64 UR6, c[0x4][0x88] ;  /* 0x01001100ff0677ac */ /* 0x000ee20008000a00 */
[----:B------:R-:W4:Y:S01]  /*5160*/  LDCU.64 UR4, c[0x4][0x8] ;  /* 0x01000100ff0477ac */ /* 0x000f220008000a00 */
[----:B-1----:R-:W-:Y:S02]  /*5170*/  MOV R4, UR8 ;  /* 0x0000000800047c02 */ /* 0x002fe40008000f00 */
[----:B------:R-:W-:Y:S02]  /*5180*/  MOV R5, UR9 ;  /* 0x0000000900057c02 */ /* 0x000fe40008000f00 */
[----:B---3--:R-:W-:Y:S01]  /*5190*/  MOV R7, UR7 ;  /* 0x0000000700077c02 */ /* 0x008fe20008000f00 */
[----:B------:R-:W-:Y:S01]  /*51a0*/  IMAD.U32 R6, RZ, RZ, UR6 ;  /* 0x00000006ff067e24 */ /* 0x000fe2000f8e00ff */
[----:B----4-:R-:W-:Y:S01]  /*51b0*/  MOV R11, UR5 ;  /* 0x00000005000b7c02 */ /* 0x010fe20008000f00 */
[----:B------:R-:W-:Y:S02]  /*51c0*/  IMAD.U32 R10, RZ, RZ, UR4 ;  /* 0x00000004ff0a7e24 */ /* 0x000fe4000f8e00ff */
[----:B------:R-:W-:Y:S07]  /*51d0*/  LEPC R20, `(.L_x_83) ;  /* 0x000000001014794e */ /* 0x000fee0000000000 */
[----:B--2---:R-:W-:Y:S05]  /*51e0*/  CALL.ABS.NOINC R2 ;  /* 0x0000000002007343 */ /* 0x004fea0003c00000 */
.L_x_83:
[----:B------:R-:W-:Y:S05]  /*51f0*/  BSYNC.RECONVERGENT B6 ;  /* 0x0000000000067941 */ /* 0x000fea0003800200 */
.L_x_82:
[----:B------:R-:W-:Y:S02]  /*5200*/  ISETP.NE.U32.AND P3, PT, R154, RZ, PT ;  /* 0x000000ff9a00720c */ /* 0x000fe40003f65070 */
[----:B------:R-:W-:Y:S02]  /*5210*/  ISETP.NE.U32.AND P1, PT, R150, RZ, PT ;  /* 0x000000ff9600720c */ /* 0x000fe40003f25070 */
[----:B------:R-:W-:Y:S02]  /*5220*/  ISETP.NE.AND.EX P3, PT, R155, RZ, PT, P3 ;  /* 0x000000ff9b00720c */ /* 0x000fe40003f65330 */
[----:B------:R-:W-:Y:S02]  /*5230*/  PLOP3.LUT P0, PT, PT, PT, PT, 0x8, 0x80 ;  /* 0x000000000080781c */ /* 0x000fe40003f0e170 */
[----:B------:R-:W-:Y:S02]  /*5240*/  ISETP.NE.AND.EX P1, PT, R151, RZ, PT, P1 ;  /* 0x000000ff9700720c */ /* 0x000fe40003f25310 */
[----:B------:R-:W-:Y:S02]  /*5250*/  P2R R180, PR, RZ, 0x1 ;  /* 0x00000001ffb47803 */ /* 0x000fe40000000000 */
[----:B------:R-:W-:Y:S05]  /*5260*/  LOP3.LUT R171, R171, 0x1, RZ, 0x3c, !PT ;  /* 0x00000001abab7812 */ /* 0x000fea00078e3cff */
[----:B------:R-:W-:Y:S05]  /*5270*/  @!P3 BRA `(.L_x_85) ;  /* 0x00000000002cb947 */ /* 0x000fea0003800000 */
[----:B------:R-:W-:Y:S01]  /*5280*/  ISETP.NE.U32.AND P0, PT, R152, RZ, PT ;  /* 0x000000ff9800720c */ /* 0x000fe20003f05070 */
[----:B------:R-:W-:Y:S03]  /*5290*/  IMAD.MOV.U32 R159, RZ, RZ, 0x1 ;  /* 0x00000001ff9f7424 */ /* 0x000fe600078e00ff */
[----:B------:R-:W-:Y:S11]  /*52a0*/  ISETP.NE.AND.EX P0, PT, R153, RZ, PT, P0 ;  /* 0x000000ff9900720c */ /* 0x000ff60003f05300 */
[----:B------:R-:W-:Y:S02]  /*52b0*/  @!UPT UIADD3 URZ, UPT, UPT, URZ, URZ, URZ ;  /* 0x000000fffffff290 */ /* 0x000fe4000fffe0ff */
[----:B------:R-:W1:Y:S01]  /*52c0*/  @P0 LDC.64 R2, c[0x0][0x888] ;  /* 0x00022200ff020b82 */ /* 0x000e620000000a00 */
[----:B------:R-:W-:Y:S04]  /*52d0*/  @P0 IMAD R0, R154, UR36, RZ ;  /* 0x000000249a000c24 */ /* 0x000fe8000f8e02ff */
[----:B-1----:R-:W-:Y:S04]  /*52e0*/  @P0 IMAD.WIDE R2, R0, 0x4, R2 ;  /* 0x0000000400020825 */ /* 0x002fe800078e0202 */
[----:B------:R-:W-:Y:S01]  /*52f0*/  HFMA2 R0, -RZ, RZ, 0, 5.9604644775390625e-08 ;  /* 0x00000001ff007431 */ /* 0x000fe200000001ff */
[----:B-----5:R1:W5:Y:S04]  /*5300*/  @P0 LDG.E R81, desc[UR44][R2.64] ;  /* 0x0000002c02510981 */ /* 0x020368000c1e1900 */
[----:B------:R-:W-:Y:S01]  /*5310*/  @!P0 PRMT R159, R0, 0x7610, R159 ;  /* 0x00007610009f8816 */ /* 0x000fe2000000009f */
[----:B-1----:R-:W2:Y:S06]  /*5320*/  @!P0 LDC R81, c[0x0][0x880] ;  /* 0x00022000ff518b82 */ /* 0x002eac0000000800 */
.L_x_85:
[----:B------:R-:W-:Y:S05]  /*5330*/  @!P1 BRA `(.L_x_86) ;  /* 0x0000000000209947 */ /* 0x000fea0003800000 */
[----:B------:R-:W-:Y:S04]  /*5340*/  ISETP.NE.U32.AND P0, PT, R148, RZ, PT ;  /* 0x000000ff9400720c */ /* 0x000fe80003f05070 */
[----:B------:R-:W-:Y:S11]  /*5350*/  ISETP.NE.AND.EX P0, PT, R149, RZ, PT, P0 ;  /* 0x000000ff9500720c */ /* 0x000ff60003f05300 */
[----:B------:R-:W-:Y:S02]  /*5360*/  @!UPT UIADD3 URZ, UPT, UPT, URZ, URZ, URZ ;  /* 0x000000fffffff290 */ /* 0x000fe4000fffe0ff */
[----:B------:R-:W1:Y:S01]  /*5370*/  @P0 LDC.64 R2, c[0x0][0x8a8] ;  /* 0x00022a00ff020b82 */ /* 0x000e620000000a00 */
[----:B------:R-:W-:Y:S04]  /*5380*/  @P0 IMAD R0, R150, UR36, RZ ;  /* 0x0000002496000c24 */ /* 0x000fe8000f8e02ff */
[----:B-1----:R-:W-:Y:S05]  /*5390*/  @P0 IMAD.WIDE R2, R0, 0x4, R2 ;  /* 0x0000000400020825 */ /* 0x002fea00078e0202 */
[----:B-----5:R1:W5:Y:S02]  /*53a0*/  @P0 LDG.E R78, desc[UR44][R2.64] ;  /* 0x0000002c024e0981 */ /* 0x020364000c1e1900 */
[----:B-1----:R-:W3:Y:S02]  /*53b0*/  @!P0 LDC R78, c[0x0][0x8a0] ;  /* 0x00022800ff4e8b82 */ /* 0x002ee40000000800 */
.L_x_86:
[----:B------:R-:W-:Y:S01]  /*53c0*/  UISETP.NE.AND UP0, UPT, UR48, URZ, UPT ;  /* 0x000000ff3000728c */ /* 0x000fe2000bf05270 */
[----:B------:R-:W-:Y:S08]  /*53d0*/  ISETP.NE.AND P5, PT, R180, RZ, PT ;  /* 0x000000ffb400720c */ /* 0x000ff00003fa5270 */
[----:B------:R-:W-:Y:S05]  /*53e0*/  BRA.U !UP0, `(.L_x_87) ;  /* 0x0000000108407547 */ /* 0x000fea000b800000 */
[----:B------:R-:W-:Y:S02]  /*53f0*/  ISETP.NE.U32.AND P0, PT, R154, RZ, PT ;  /* 0x000000ff9a00720c */ /* 0x000fe40003f05070 */
[----:B------:R-:W-:Y:S02]  /*5400*/  PLOP3.LUT P1, PT, PT, PT, PT, 0x80, 0x8 ;  /* 0x000000000008781c */ /* 0x000fe40003f2f070 */
[----:B------:R-:W-:Y:S11]  /*5410*/  ISETP.NE.AND.EX P0, PT, R155, RZ, PT, P0 ;  /* 0x000000ff9b00720c */ /* 0x000ff60003f05300 */
[----:B------:R-:W-:Y:S02]  /*5420*/  @!UPT UIADD3 URZ, UPT, UPT, URZ, URZ, URZ ;  /* 0x000000fffffff290 */ /* 0x000fe4000fffe0ff */
[----:B------:R-:W-:Y:S01]  /*5430*/  @P0 LOP3.LUT P2, RZ, R159, 0xff, RZ, 0xc0, !PT ;  /* 0x000000ff9fff0812 */ /* 0x000fe2000784c0ff */
[----:B------:R-:W1:Y:S01]  /*5440*/  @P0 LDC.64 R2, c[0x0][0x888] ;  /* 0x00022200ff020b82 */ /* 0x000e620000000a00 */
[C---:B--2--5:R-:W-:Y:S02]  /*5450*/  @!P0 FSETP.EQ.AND P5, PT, R81.reuse, RZ, PT ;  /* 0x000000ff5100820b */ /* 0x064fe40003fa2000 */
[----:B------:R-:W-:Y:S02]  /*5460*/  @P0 PLOP3.LUT P1, PT, P2, PT, PT, 0x80, 0x8 ;  /* 0x000000000008081c */ /* 0x000fe4000172f070 */
[----:B------:R-:W-:Y:S04]  /*5470*/  @P0 FSETP.NEU.AND P2, PT, R81, RZ, PT ;  /* 0x000000ff5100020b */ /* 0x000fe80003f4d000 */
[----:B------:R-:W-:Y:S02]  /*5480*/  @P0 SEL R0, RZ, 0xffffffff, P2 ;  /* 0xffffffffff000807 */ /* 0x000fe40001000000 */
[----:B-1----:R-:W-:Y:S04]  /*5490*/  @P0 ISETP.NE.U32.AND P4, PT, R2, RZ, PT ;  /* 0x000000ff0200020c */ /* 0x002fe80003f85070 */
[----:B------:R-:W-:Y:S04]  /*54a0*/  @P0 ISETP.NE.AND.EX P4, PT, R3, RZ, PT, P4 ;  /* 0x000000ff0300020c */ /* 0x000fe80003f85340 */
[----:B------:R-:W-:Y:S04]  /*54b0*/  @!P1 SEL R0, RZ, 0xffffffff, P4 ;  /* 0xffffffffff009807 */ /* 0x000fe80002000000 */
[----:B------:R-:W-:Y:S04]  /*54c0*/  @P0 LOP3.LUT R0, R0, 0x1, RZ, 0xc0, !PT ;  /* 0x0000000100000812 */ /* 0x000fe800078ec0ff */
[----:B------:R-:W-:Y:S04]  /*54d0*/  @P0 ISETP.EQ.U32.AND P5, PT, R0, 0x1, PT ;  /* 0x000000010000080c */ /* 0x000fe80003fa2070 */
[----:B------:R-:W-:Y:S09]  /*54e0*/  P2R R180, PR, RZ, 0x20 ;  /* 0x00000020ffb47803 */ /* 0x000ff20000000000 */
.L_x_87:
[----:B------:R-:W-:Y:S01]  /*54f0*/  @!P5 SHF.L.U32 R4, R171, 0x1f, RZ ;  /* 0x0000001fab04d819 */ /* 0x000fe200000006ff */
[----:B------:R-:W-:Y:S01]  /*5500*/  IMAD.SHL.U32 R182, R164, 0x2, RZ ;  /* 0x00000002a4b67824 */ /* 0x000fe200078e00ff */
[----:B------:R-:W-:Y:S01]  /*5510*/  LEA R87, R76, UR46, 0x3 ;  /* 0x0000002e4c577c11 */ /* 0x000fe2000f8e18ff */
[----:B------:R-:W-:Y:S01]  /*5520*/  IMAD.SHL.U32 R100, R172, 0x10, RZ ;  /* 0x00000010ac647824 */ /* 0x000fe200078e00ff */
[----:B------:R-:W1:Y:S01]  /*5530*/  @!P5 SYNCS.PHASECHK.TRANS64.TRYWAIT P1, [UR46+0x30], R4 ;  /* 0x00003004ff00d5a7 */ /* 0x000e62000802112e */
[----:B------:R-:W-:Y:S01]  /*5540*/  SHF.L.U32 R0, R170, 0x1f, RZ ;  /* 0x0000001faa007819 */ /* 0x000fe200000006ff */
[----:B------:R-:W-:Y:S01]  /*5550*/  VIADD R183, R182, UR46 ;  /* 0x0000002eb6b77c36 */ /* 0x000fe20008000000 */
[----:B------:R-:W-:Y:S01]  /*5560*/  ISETP.NE.U32.AND P2, PT, RZ, UR38, PT ;  /* 0x00000026ff007c0c */ /* 0x000fe2000bf45070 */
[----:B------:R-:W-:Y:S01]  /*5570*/  IMAD.SHL.U32 R102, R173, 0x10, RZ ;  /* 0x00000010ad667824 */ /* 0x000fe200078e00ff */
[----:B------:R-:W-:Y:S01]  /*5580*/  BSSY B1, `(.L_x_88) ;  /* 0x000004b000017945 */ /* 0x000fe20003800000 */
[----:B------:R-:W-:Y:S01]  /*5590*/  IMAD.IADD R179, R183, 0x1, R100 ;  /* 0x00000001b7b37824 */ /* 0x000fe200078e0264 */
[----:B------:R-:W-:Y:S01]  /*55a0*/  ISETP.NE.AND.EX P2, PT, RZ, UR39, PT, P2 ;  /* 0x00000027ff007c0c */ /* 0x000fe2000bf45320 */
[----:B------:R-:W-:Y:S01]  /*55b0*/  IMAD.MOV.U32 R103, RZ, RZ, 0x1 ;  /* 0x00000001ff677424 */ /* 0x000fe200078e00ff */
[----:B------:R-:W-:Y:S01]  /*55c0*/  CS2R R146, SRZ ;  /* 0x0000000000927805 */ /* 0x000fe2000001ff00 */
[----:B------:R-:W-:Y:S01]  /*55d0*/  IMAD R80, R76, 0x100, R79 ;  /* 0x000001004c507824 */ /* 0x000fe200078e024f */
[----:B------:R-:W-:Y:S01]  /*55e0*/  SEL R3, RZ, 0xffffffff, P2 ;  /* 0xffffffffff037807 */ /* 0x000fe20001000000 */
[----:B------:R-:W-:Y:S01]  /*55f0*/  IMAD.MOV.U32 R101, RZ, RZ, RZ ;  /* 0x000000ffff657224 */ /* 0x000fe200078e00ff */
[----:B--2--5:R-:W-:Y:S02]  /*5600*/  FSETP.NEU.AND P2, PT, R81, RZ, PT ;  /* 0x000000ff5100720b */ /* 0x024fe40003f4d000 */
[----:B------:R-:W-:Y:S02]  /*5610*/  CS2R R144, SRZ ;  /* 0x0000000000907805 */ /* 0x000fe4000001ff00 */
[----:B------:R-:W-:Y:S01]  /*5620*/  CS2R R138, SRZ ;  /* 0x00000000008a7805 */ /* 0x000fe2000001ff00 */
[----:B------:R2:W4:Y:S01]  /*5630*/  SYNCS.PHASECHK.TRANS64.TRYWAIT P0, [R87+URZ+0xa0], R0 ;  /* 0x0000a000570075a7 */ /* 0x00052200080011ff */
[----:B------:R-:W-:Y:S02]  /*5640*/  SEL R2, RZ, 0xffffffff, P2 ;  /* 0xffffffffff027807 */ /* 0x000fe40001000000 */
[----:B------:R-:W-:Y:S02]  /*5650*/  CS2R R136, SRZ ;  /* 0x0000000000887805 */ /* 0x000fe4000001ff00 */
[----:B------:R-:W-:Y:S02]  /*5660*/  LOP3.LUT P2, R176, R159, 0xff, RZ, 0xc0, !PT ;  /* 0x000000ff9fb07812 */ /* 0x000fe4000784c0ff */
[----:B------:R-:W-:Y:S02]  /*5670*/  CS2R R130, SRZ ;  /* 0x0000000000827805 */ /* 0x000fe4000001ff00 */
[----:B------:R-:W-:Y:S02]  /*5680*/  CS2R R128, SRZ ;  /* 0x0000000000807805 */ /* 0x000fe4000001ff00 */
[----:B------:R-:W-:Y:S02]  /*5690*/  CS2R R122, SRZ ;  /* 0x00000000007a7805 */ /* 0x000fe4000001ff00 */
[----:B------:R-:W-:Y:S02]  /*56a0*/  @P3 SEL R2, R3, R2, !P2 ;  /* 0x0000000203023207 */ /* 0x000fe40005000000 */
[----:B------:R-:W-:Y:S02]  /*56b0*/  CS2R R120, SRZ ;  /* 0x0000000000787805 */ /* 0x000fe4000001ff00 */
[----:B------:R-:W-:Y:S02]  /*56c0*/  CS2R R114, SRZ ;  /* 0x0000000000727805 */ /* 0x000fe4000001ff00 */
[----:B------:R-:W-:Y:S02]  /*56d0*/  CS2R R112, SRZ ;  /* 0x0000000000707805 */ /* 0x000fe4000001ff00 */
[----:B------:R-:W-:Y:S02]  /*56e0*/  LOP3.LUT R2, R2, 0x1, RZ, 0xc0, !PT ;  /* 0x0000000102027812 */ /* 0x000fe400078ec0ff */
[----:B------:R-:W-:Y:S02]  /*56f0*/  CS2R R106, SRZ ;  /* 0x00000000006a7805 */ /* 0x000fe4000001ff00 */
[----:B------:R-:W-:Y:S02]  /*5700*/  CS2R R104, SRZ ;  /* 0x0000000000687805 */ /* 0x000fe4000001ff00 */
[----:B------:R-:W-:Y:S02]  /*5710*/  CS2R R98, SRZ ;  /* 0x0000000000627805 */ /* 0x000fe4000001ff00 */
[----:B------:R-:W-:Y:S02]  /*5720*/  ISETP.NE.U32.AND P4, PT, R2, 0x1, PT ;  /* 0x000000010200780c */ /* 0x000fe40003f85070 */
[----:B------:R-:W-:Y:S02]  /*5730*/  CS2R R96, SRZ ;  /* 0x0000000000607805 */ /* 0x000fe4000001ff00 */
[----:B------:R-:W-:Y:S02]  /*5740*/  CS2R R90, SRZ ;  /* 0x00000000005a7805 */ /* 0x000fe4000001ff00 */
[----:B------:R-:W-:Y:S02]  /*5750*/  CS2R R88, SRZ ;  /* 0x0000000000587805 */ /* 0x000fe4000001ff00 */
[----:B------:R-:W-:Y:S01]  /*5760*/  P2R R108, PR, RZ, 0x10 ;  /* 0x00000010ff6c7803 */ /* 0x000fe20000000000 */
[----:B------:R-:W-:Y:S02]  /*5770*/  IMAD.IADD R181, R183, 0x1, R102 ;  /* 0x00000001b7b57824 */ /* 0x000fe400078e0266 */
[----:B------:R-:W-:Y:S01]  /*5780*/  IMAD.IADD R178, R102, 0x1, R179 ;  /* 0x0000000166b27824 */ /* 0x000fe200078e02b3 */
[----:B-1----:R-:W-:Y:S01]  /*5790*/  @!P5 SEL R103, RZ, 0x1, !P1 ;  /* 0x00000001ff67d807 */ /* 0x002fe20004800000 */
[----:B--2---:R-:W-:Y:S06]  /*57a0*/  @P5 BRA `(.L_x_89) ;  /* 0x0000000000a05947 */ /* 0x004fec0003800000 */
[----:B------:R-:W-:Y:S01]  /*57b0*/  @P4 IMAD.MOV.U32 R2, RZ, RZ, -0x10 ;  /* 0xfffffff0ff024424 */ /* 0x000fe200078e00ff */
[----:B------:R-:W-:Y:S01]  /*57c0*/  ISETP.NE.AND P1, PT, R103, RZ, PT ;  /* 0x000000ff6700720c */ /* 0x000fe20003f25270 */
[----:B------:R-:W-:Y:S01]  /*57d0*/  BSSY B0, `(.L_x_90) ;  /* 0x0000010000007945 */ /* 0x000fe20003800000 */
[----:B------:R-:W-:Y:S02]  /*57e0*/  ISETP.NE.U32.AND P5, PT, R165, 0x1, PT ;  /* 0x00000001a500780c */ /* 0x000fe40003fa5070 */
[----:B------:R-:W-:Y:S02]  /*57f0*/  CS2R R98, SRZ ;  /* 0x0000000000627805 */ /* 0x000fe4000001ff00 */
[----:B------:R-:W-:Y:S02]  /*5800*/  CS2R R96, SRZ ;  /* 0x0000000000607805 */ /* 0x000fe4000001ff00 */
[----:B------:R-:W-:Y:S02]  /*5810*/  CS2R R114, SRZ ;  /* 0x0000000000727805 */ /* 0x000fe4000001ff00 */
[----:B------:R-:W-:Y:S02]  /*5820*/  @P4 SEL R2, R2, 0x10, !P5 ;  /* 0x0000001002024807 */ /* 0x000fe40006800000 */
[----:B------:R-:W-:Y:S02]  /*5830*/  CS2R R112, SRZ ;  /* 0x0000000000707805 */ /* 0x000fe4000001ff00 */
[----:B------:R-:W-:Y:S02]  /*5840*/  CS2R R130, SRZ ;  /* 0x0000000000827805 */ /* 0x000fe4000001ff00 */
[----:B------:R-:W-:Y:S01]  /*5850*/  CS2R R128, SRZ ;  /* 0x0000000000807805 */ /* 0x000fe2000001ff00 */
[----:B------:R-:W-:Y:S02]  /*5860*/  @P4 IMAD.IADD R7, R183, 0x1, R2 ;  /* 0x00000001b7074824 */ /* 0x000fe400078e0202 */
[C---:B------:R-:W-:Y:S02]  /*5870*/  @P4 IMAD.IADD R6, R2.reuse, 0x1, R181 ;  /* 0x0000000102064824 */ /* 0x040fe400078e02b5 */
[----:B------:R-:W-:Y:S01]  /*5880*/  @P4 IMAD.IADD R5, R2, 0x1, R179 ;  /* 0x0000000102054824 */ /* 0x000fe200078e02b3 */
[----:B------:R-:W-:Y:S06]  /*5890*/  @P1 BRA `(.L_x_91) ;  /* 0x00000000000c1947 */ /* 0x000fec0003800000 */
[----:B------:R-:W-:Y:S04]  /*58a0*/  SHF.L.U32 R4, R171, 0x1f, RZ ;  /* 0x0000001fab047819 */ /* 0x000fe800000006ff */
[----:B------:R-:W1:Y:S02]  /*58b0*/  SYNCS.PHASECHK.TRANS64.TRYWAIT P1, [UR46+0x30], R4 ;  /* 0x00003004ff0075a7 */ /* 0x000e64000802112e */
[----:B-1----:R-:W-:Y:S05]  /*58c0*/  @!P1 BRA `(.L_x_92) ;  /* 0x0000005c00189947 */ /* 0x002fea0003800000 */
.L_x_91:
[----:B------:R-:W-:Y:S05]  /*58d0*/  BSYNC B0 ;  /* 0x0000000000007941 */ /* 0x000fea0003800000 */
.L_x_90:
[----:B------:R-:W-:Y:S01]  /*58e0*/  ISETP.NE.AND P1, PT, R108, RZ, PT ;  /* 0x000000ff6c00720c */ /* 0x000fe20003f25270 */
[----:B------:R-:W-:Y:S01]  /*58f0*/  IMAD.MOV.U32 R147, RZ, RZ, RZ ;  /* 0x000000ffff937224 */ /* 0x000fe200078e00ff */
[----:B------:R-:W-:Y:S02]  /*5900*/  CS2R R144, SRZ ;  /* 0x0000000000907805 */ /* 0x000fe4000001ff00 */
[----:B------:R-:W-:Y:S02]  /*5910*/  CS2R R90, SRZ ;  /* 0x00000000005a7805 */ /* 0x000fe4000001ff00 */
[----:B------:R-:W-:Y:S02]  /*5920*/  CS2R R88, SRZ ;  /* 0x0000000000587805 */ /* 0x000fe4000001ff00 */
[----:B------:R-:W-:Y:S02]  /*5930*/  CS2R R106, SRZ ;  /* 0x00000000006a7805 */ /* 0x000fe4000001ff00 */
[----:B------:R-:W-:Y:S02]  /*5940*/  CS2R R104, SRZ ;  /* 0x0000000000687805 */ /* 0x000fe4000001ff00 */
[----:B------:R-:W-:Y:S02]  /*5950*/  CS2R R122, SRZ ;  /* 0x00000000007a7805 */ /* 0x000fe4000001ff00 */
[----:B------:R-:W-:Y:S02]  /*5960*/  CS2R R120, SRZ ;  /* 0x0000000000787805 */ /* 0x000fe4000001ff00 */
[----:B------:R-:W-:Y:S02]  /*5970*/  CS2R R138, SRZ ;  /* 0x00000000008a7805 */ /* 0x000fe4000001ff00 */
[----:B------:R-:W-:Y:S01]  /*5980*/  CS2R R136, SRZ ;  /* 0x0000000000887805 */ /* 0x000fe2000001ff00 */
[----:B------:R-:W-:Y:S01]  /*5990*/  IMAD.MOV.U32 R101, RZ, RZ, 0x1 ;  /* 0x00000001ff657424 */ /* 0x000fe200078e00ff */
[----:B------:R2:W1:Y:S01]  /*59a0*/  @P1 LDS.128 R96, [R7+0x400] ;  /* 0x0004000007601984 */ /* 0x0004620000000c00 */
[----:B------:R-:W-:Y:S03]  /*59b0*/  @P1 IMAD.IADD R2, R2, 0x1, R178 ;  /* 0x0000000102021824 */ /* 0x000fe600078e02b2 */
[----:B------:R2:W1:Y:S04]  /*59c0*/  @P1 LDS.128 R112, [R6+0x400] ;  /* 0x0004000006701984 */ /* 0x0004680000000c00 */
[----:B------:R2:W1:Y:S04]  /*59d0*/  @P1 LDS.128 R128, [R5+0x400] ;  /* 0x0004000005801984 */ /* 0x0004680000000c00 */
[----:B------:R2:W1:Y:S04]  /*59e0*/  @P1 LDS.128 R144, [R2+0x400] ;  /* 0x0004000002901984 */ /* 0x0004680000000c00 */
[----:B------:R2:W1:Y:S04]  /*59f0*/  @P1 LDS.128 R88, [R182+UR46+0x400] ;  /* 0x0004002eb6581984 */ /* 0x0004680008000c00 */
[----:B------:R2:W1:Y:S04]  /*5a00*/  @P1 LDS.128 R104, [R181+0x400] ;  /* 0x00040000b5681984 */ /* 0x0004680000000c00 */
[----:B------:R2:W1:Y:S04]  /*5a10*/  @P1 LDS.128 R120, [R179+0x400] ;  /* 0x00040000b3781984 */ /* 0x0004680000000c00 */
[----:B------:R2:W1:Y:S02]  /*5a20*/  @P1 LDS.128 R136, [R178+0x400] ;  /* 0x00040000b2881984 */ /* 0x0004640000000c00 */
.L_x_89:
[----:B------:R-:W-:Y:S05]  /*5a30*/  BSYNC B1 ;  /* 0x0000000000017941 */ /* 0x000fea0003800000 */
.L_x_88:
[----:B-1----:R-:W-:Y:S04]  /*5a40*/  SHF.R.U32.HI R3, RZ, 0x15, R80 ;  /* 0x00000015ff037819 */ /* 0x002fe80000011650 */
[----:B------:R-:W-:Y:S01]  /*5a50*/  LOP3.LUT P1, RZ, R3, 0x3, R166, 0x48, !PT ;  /* 0x0000000303ff7812 */ /* 0x000fe200078248a6 */
[----:B------:R-:W-:Y:S01]  /*5a60*/  @!UPT UIADD3 URZ, UPT, UPT, URZ, URZ, URZ ;  /* 0x000000fffffff290 */ /* 0x000fe2000fffe0ff */
[----:B----4-:R-:W-:Y:S11]  /*5a70*/  @P0 BRA `(.L_x_93) ;  /* 0x0000000000080947 */ /* 0x010ff60003800000 */
[----:B------:R-:W1:Y:S02]  /*5a80*/  SYNCS.PHASECHK.TRANS64.TRYWAIT P0, [R87+URZ+0xa0], R0 ;  /* 0x0000a000570075a7 */ /* 0x000e6400080011ff */
[----:B-1----:R-:W-:Y:S05]  /*5a90*/  @!P0 BRA `(.L_x_94) ;  /* 0x0000005800bc8947 */ /* 0x002fea0003800000 */
.L_x_93:
[----:B------:R-:W-:Y:S05]  /*5aa0*/  @!P1 BRA `(.L_x_95) ;  /* 0x0000000000409947 */ /* 0x000fea0003800000 */
[----:B------:R-:W4:Y:S01]  /*5ab0*/  LDCU.64 UR8, c[0x4][0x70] ;  /* 0x01000e00ff0877ac */ /* 0x000f220008000a00 */
[----:B------:R-:W-:Y:S01]  /*5ac0*/  MOV R3, 0x0 ;  /* 0x0000000000037802 */ /* 0x000fe20000000f00 */
[----:B------:R-:W-:Y:S02]  /*5ad0*/  HFMA2 R12, -RZ, RZ, 0, 5.9604644775390625e-08 ;  /* 0x00000001ff0c7431 */ /* 0x000fe400000001ff */
[----:B------:R-:W-:Y:S02]  /*5ae0*/  IMAD.MOV.U32 R8, RZ, RZ, 0x192 ;  /* 0x00000192ff087424 */ /* 0x000fe400078e00ff */
[----:B------:R-:W-:Y:S01]  /*5af0*/  IMAD.MOV.U32 R13, RZ, RZ, RZ ;  /* 0x000000ffff0d7224 */ /* 0x000fe200078e00ff */
[----:B------:R-:W5:Y:S01]  /*5b00*/  LDCU.64 UR6, c[0x4][0x78] ;  /* 0x01000f00ff0677ac */ /* 0x000f620008000a00 */
[----:B--2---:R-:W2:Y:S01]  /*5b10*/  LDC.64 R2, c[0x4][R3] ;  /* 0x0100000003027b82 */ /* 0x004ea20000000a00 */
[----:B------:R-:W1:Y:S01]  /*5b20*/  LDCU.64 UR4, c[0x4][0x10] ;  /* 0x01000200ff0477ac */ /* 0x000e620008000a00 */
[----:B----4-:R-:W-:Y:S01]  /*5b30*/  MOV R5, UR9 ;  /* 0x0000000900057c02 */ /* 0x010fe20008000f00 */
[----:B------:R-:W-:Y:S01]  /*5b40*/  IMAD.U32 R4, RZ, RZ, UR8 ;  /* 0x00000008ff047e24 */ /* 0x000fe2000f8e00ff */
[----:B-----5:R-:W-:Y:S01]  /*5b50*/  MOV R7, UR7 ;  /* 0x0000000700077c02 */ /* 0x020fe20008000f00 */
[----:B------:R-:W-:Y:S01]  /*5b60*/  IMAD.U32 R6, RZ, RZ, UR6 ;  /* 0x00000006ff067e24 */ /* 0x000fe2000f8e00ff */
[----:B-1----:R-:W-:Y:S01]  /*5b70*/  MOV R11, UR5 ;  /* 0x00000005000b7c02 */ /* 0x002fe20008000f00 */
[----:B------:R-:W-:Y:S02]  /*5b80*/  IMAD.U32 R10, RZ, RZ, UR4 ;  /* 0x00000004ff0a7e24 */ /* 0x000fe4000f8e00ff */
[----:B------:R-:W-:Y:S07]  /*5b90*/  LEPC R20, `(.L_x_95) ;  /* 0x000000001014794e */ /* 0x000fee0000000000 */
[----:B--23--:R-:W-:Y:S05]  /*5ba0*/  CALL.ABS.NOINC R2 ;  /* 0x0000000002007343 */ /* 0x00cfea0003c00000 */
.L_x_95:
[----:B------:R-:W-:Y:S05]  /*5bb0*/  WARPSYNC.ALL ;  /* 0x0000000000007948 */ /* 0x000fea0003800000 */
[----:B------:R-:W-:Y:S01]  /*5bc0*/  R2UR UR4, R80 ;  /* 0x00000000500472ca */ /* 0x000fe200000e0000 */
[--C-:B------:R-:W-:Y:S01]  /*5bd0*/  HADD2.F32 R82, -RZ, R88.reuse.H0_H0 ;  /* 0x20000058ff527230 */ /* 0x100fe20000004100 */
[----:B------:R-:W-:Y:S01]  /*5be0*/  MOV R110, 0xfffffff0 ;  /* 0xfffffff0006e7802 */ /* 0x000fe20000000f00 */
[----:B------:R-:W-:Y:S01]  /*5bf0*/  HADD2.F32 R83, -RZ, R88.H1_H1 ;  /* 0x30000058ff537230 */ /* 0x000fe20000004100 */
[----:B------:R-:W-:Y:S01]  /*5c00*/  ISETP.NE.U32.AND P6, PT, R165, 0x1, PT ;  /* 0x00000001a500780c */ /* 0x000fe20003fc5070 */
[----:B------:R-:W-:Y:S01]  /*5c10*/  HADD2.F32 R84, -RZ, R89.H1_H1 ;  /* 0x30000059ff547230 */ /* 0x000fe20000004100 */
[----:B------:R-:W-:Y:S01]  /*5c20*/  ISETP.NE.AND P0, PT, R174, RZ, PT ;  /* 0x000000ffae00720c */ /* 0x000fe20003f05270 */
[--C-:B------:R-:W-:Y:S01]  /*5c30*/  HADD2.F32 R85, -RZ, R107.reuse.H0_H0 ;  /* 0x2000006bff557230 */ /* 0x100fe20000004100 */
[----:B------:R-:W-:Y:S01]  /*5c40*/  SEL R110, R110, 0x10, !P6 ;  /* 0x000000106e6e7807 */ /* 0x000fe20007000000 */
[----:B------:R-:W-:Y:S01]  /*5c50*/  HADD2.F32 R86, -RZ, R107.H1_H1 ;  /* 0x3000006bff567230 */ /* 0x000fe20000004100 */
[----:B------:R-:W-:Y:S02]  /*5c60*/  BSSY.RECONVERGENT B0, `(.L_x_96) ;  /* 0x00000fb000007945 */ /* 0x000fe40003800200 */
[----:B------:R-:W-:Y:S01]  /*5c70*/  IADD3 R183, PT, PT, R183, R110, RZ ;  /* 0x0000006eb7b77210 */ /* 0x000fe20007ffe0ff */
[----:B--2---:R-:W1:Y:S01]  /*5c80*/  LDTM.x64 R4, tmem[UR4] ;  /* 0x00000004000479ee */ /* 0x004e620008340000 */
[C---:B------:R-:W-:Y:S02]  /*5c90*/  IADD3 R184, PT, PT, R110.reuse, R181, RZ ;  /* 0x000000b56eb87210 */ /* 0x040fe40007ffe0ff */
[C---:B------:R-:W-:Y:S02]  /*5ca0*/  IADD3 R186, PT, PT, R110.reuse, R179, RZ ;  /* 0x000000b36eba7210 */ /* 0x040fe40007ffe0ff */
[----:B------:R-:W-:Y:S01]  /*5cb0*/  IADD3 R185, PT, PT, R110, R178, RZ ;  /* 0x000000b26eb97210 */ /* 0x000fe20007ffe0ff */
[C---:B-1-3--:R-:W-:Y:S01]  /*5cc0*/  FMUL R0, R78.reuse, R4 ;  /* 0x000000044e007220 */ /* 0x04afe20000400000 */
[C---:B------:R-:W-:Y:S01]  /*5cd0*/  FMUL R2, R78.reuse, R5 ;  /* 0x000000054e027220 */ /* 0x040fe20000400000 */
[C---:B------:R-:W-:Y:S01]  /*5ce0*/  FMUL R3, R78.reuse, R6 ;  /* 0x000000064e037220 */ /* 0x040fe20000400000 */
[C---:B------:R-:W-:Y:S01]  /*5cf0*/  FMUL R7, R78.reuse, R7 ;  /* 0x000000074e077220 */ /* 0x040fe20000400000 */
[C---:B------:R-:W-:Y:S01]  /*5d00*/  FFMA R0, R81.reuse, R82, R0 ;  /* 0x0000005251007223 */ /* 0x040fe20000000000 */
[----:B------:R-:W-:Y:S02]  /*5d10*/  HADD2.F32 R82, -RZ, R89.H0_H0 ;  /* 0x20000059ff527230 */ /* 0x000fe40000004100 */
[C---:B------:R-:W-:Y:S01]  /*5d20*/  FFMA R2, R81.reuse, R83, R2 ;  /* 0x0000005351027223 */ /* 0x040fe20000000002 */
[--C-:B------:R-:W-:Y:S02]  /*5d30*/  HADD2.F32 R83, -RZ, R90.reuse.H0_H0 ;  /* 0x2000005aff537230 */ /* 0x100fe40000004100 */
[C---:B------:R-:W-:Y:S01]  /*5d40*/  FMUL R4, R78.reuse, R8 ;  /* 0x000000084e047220 */ /* 0x040fe20000400000 */
[----:B------:R-:W-:Y:S01]  /*5d50*/  FMUL R5, R78, R9 ;  /* 0x000000094e057220 */ /* 0x000fe20000400000 */
[C---:B------:R-:W-:Y:S01]  /*5d60*/  FFMA R3, R81.reuse, R82, R3 ;  /* 0x0000005251037223 */ /* 0x040fe20000000003 */
[----:B------:R-:W-:Y:S01]  /*5d70*/  HADD2.F32 R82, -RZ, R90.H1_H1 ;  /* 0x3000005aff527230 */ /* 0x000fe20000004100 */
[----:B------:R-:W-:Y:S01]  /*5d80*/  F2FP.RELU.F16.F32.PACK_AB R92, R2, R0 ;  /* 0x00000000025c723e */ /* 0x000fe200000008ff */
[C---:B------:R-:W-:Y:S01]  /*5d90*/  FFMA R7, R81.reuse, R84, R7 ;  /* 0x0000005451077223 */ /* 0x040fe20000000007 */
[C---:B------:R-:W-:Y:S01]  /*5da0*/  FFMA R4, R81.reuse, R83, R4 ;  /* 0x0000005351047223 */ /* 0x040fe20000000004 */
[--C-:B------:R-:W-:Y:S02]  /*5db0*/  HADD2.F32 R83, -RZ, R91.reuse.H0_H0 ;  /* 0x2000005bff537230 */ /* 0x100fe40000004100 */
[----:B------:R-:W-:Y:S01]  /*5dc0*/  FFMA R5, R81, R82, R5 ;  /* 0x0000005251057223 */ /* 0x000fe20000000005 */
[C---:B------:R-:W-:Y:S01]  /*5dd0*/  FMUL R6, R78.reuse, R10 ;  /* 0x0000000a4e067220 */ /* 0x040fe20000400000 */
[----:B------:R-:W-:Y:S01]  /*5de0*/  HADD2.F32 R82, -RZ, R91.H1_H1 ;  /* 0x3000005bff527230 */ /* 0x000fe20000004100 */
[----:B------:R-:W-:Y:S01]  /*5df0*/  F2FP.RELU.F16.F32.PACK_AB R93, R7, R3 ;  /* 0x00000003075d723e */ /* 0x000fe200000008ff */
[C---:B------:R-:W-:Y:S01]  /*5e00*/  FMUL R11, R78.reuse, R11 ;  /* 0x0000000b4e0b7220 */ /* 0x040fe20000400000 */
[----:B------:R-:W-:Y:S01]  /*5e10*/  F2FP.RELU.F16.F32.PACK_AB R94, R5, R4 ;  /* 0x00000004055e723e */ /* 0x000fe200000008ff */
[C---:B------:R-:W-:Y:S01]  /*5e20*/  FFMA R6, R81.reuse, R83, R6 ;  /* 0x0000005351067223 */ /* 0x040fe20000000006 */
[C---:B------:R-:W-:Y:S01]  /*5e30*/  FMUL R8, R78.reuse, R12 ;  /* 0x0000000c4e087220 */ /* 0x040fe20000400000 */
[----:B------:R-:W-:Y:S01]  /*5e40*/  FFMA R11, R81, R82, R11 ;  /* 0x00000052510b7223 */ /* 0x000fe2000000000b */
[--C-:B------:R-:W-:Y:S02]  /*5e50*/  HADD2.F32 R82, -RZ, R96.reuse.H0_H0 ;  /* 0x20000060ff527230 */ /* 0x100fe40000004100 */
[C---:B------:R-:W-:Y:S01]  /*5e60*/  FMUL R9, R78.reuse, R13 ;  /* 0x0000000d4e097220 */ /* 0x040fe20000400000 */
[----:B------:R-:W-:Y:S02]  /*5e70*/  HADD2.F32 R84, -RZ, R96.H1_H1 ;  /* 0x30000060ff547230 */ /* 0x000fe40000004100 */
[C---:B------:R-:W-:Y:S01]  /*5e80*/  FMUL R10, R78.reuse, R14 ;  /* 0x0000000e4e0a7220 */ /* 0x040fe20000400000 */
[--C-:B------:R-:W-:Y:S01]  /*5e90*/  HADD2.F32 R83, -RZ, R97.reuse.H0_H0 ;  /* 0x20000061ff537230 */ /* 0x100fe20000004100 */
[----:B------:R-:W-:Y:S01]  /*5ea0*/  F2FP.RELU.F16.F32.PACK_AB R95, R11, R6 ;  /* 0x000000060b5f723e */ /* 0x000fe200000008ff */
[C---:B------:R-:W-:Y:S01]  /*5eb0*/  FFMA R8, R81.reuse, R82, R8 ;  /* 0x0000005251087223 */ /* 0x040fe20000000008 */
[----:B------:R-:W-:Y:S02]  /*5ec0*/  HADD2.F32 R82, -RZ, R97.H1_H1 ;  /* 0x30000061ff527230 */ /* 0x000fe40000004100 */
[C---:B------:R-:W-:Y:S01]  /*5ed0*/  FFMA R9, R81.reuse, R84, R9 ;  /* 0x0000005451097223 */ /* 0x040fe20000000009 */
[----:B------:R-:W-:Y:S01]  /*5ee0*/  FFMA R10, R81, R83, R10 ;  /* 0x00000053510a7223 */ /* 0x000fe2000000000a */
[----:B------:R1:W-:Y:S01]  /*5ef0*/  STS.128 [R182+UR46+0x400], R92 ;  /* 0x0004005cb6007988 */ /* 0x0003e20008000c2e */
[C---:B------:R-:W-:Y:S01]  /*5f00*/  FMUL R15, R78.reuse, R15 ;  /* 0x0000000f4e0f7220 */ /* 0x040fe20000400000 */
[--C-:B------:R-:W-:Y:S01]  /*5f10*/  HADD2.F32 R83, -RZ, R98.reuse.H0_H0 ;  /* 0x20000062ff537230 */ /* 0x100fe20000004100 */
[----:B------:R-:W-:Y:S01]  /*5f20*/  F2FP.RELU.F16.F32.PACK_AB R116, R9, R8 ;  /* 0x000000080974723e */ /* 0x000fe200000008ff */
[----:B------:R-:W-:Y:S02]  /*5f30*/  HADD2.F32 R84, -RZ, R98.H1_H1 ;  /* 0x30000062ff547230 */ /* 0x000fe40000004100 */
[----:B------:R-:W-:Y:S01]  /*5f40*/  FFMA R15, R81, R82, R15 ;  /* 0x00000052510f7223 */ /* 0x000fe2000000000f */
[C---:B------:R-:W-:Y:S01]  /*5f50*/  FMUL R12, R78.reuse, R16 ;  /* 0x000000104e0c7220 */ /* 0x040fe20000400000 */
[C---:B------:R-:W-:Y:S01]  /*5f60*/  FMUL R13, R78.reuse, R17 ;  /* 0x000000114e0d7220 */ /* 0x040fe20000400000 */
[--C-:B------:R-:W-:Y:S02]  /*5f70*/  HADD2.F32 R82, -RZ, R99.reuse.H0_H0 ;  /* 0x20000063ff527230 */ /* 0x100fe40000004100 */
[C---:B------:R-:W-:Y:S01]  /*5f80*/  FMUL R14, R78.reuse, R18 ;  /* 0x000000124e0e7220 */ /* 0x040fe20000400000 */
[----:B------:R-:W-:Y:S01]  /*5f90*/  F2FP.RELU.F16.F32.PACK_AB R117, R15, R10 ;  /* 0x0000000a0f75723e */ /* 0x000fe200000008ff */
[C---:B------:R-:W-:Y:S01]  /*5fa0*/  FFMA R12, R81.reuse, R83, R12 ;  /* 0x00000053510c7223 */ /* 0x040fe2000000000c */
[C---:B------:R-:W-:Y:S01]  /*5fb0*/  FFMA R13, R81.reuse, R84, R13 ;  /* 0x00000054510d7223 */ /* 0x040fe2000000000d */
[----:B------:R-:W-:Y:S01]  /*5fc0*/  FFMA R14, R81, R82, R14 ;  /* 0x00000052510e7223 */ /* 0x000fe2000000000e */
[----:B------:R-:W-:Y:S02]  /*5fd0*/  HADD2.F32 R84, -RZ, R99.H1_H1 ;  /* 0x30000063ff547230 */ /* 0x000fe40000004100 */
[C---:B------:R-:W-:Y:S01]  /*5fe0*/  FMUL R19, R78.reuse, R19 ;  /* 0x000000134e137220 */ /* 0x040fe20000400000 */
[--C-:B------:R-:W-:Y:S01]  /*5ff0*/  HADD2.F32 R82, -RZ, R104.reuse.H0_H0 ;  /* 0x20000068ff527230 */ /* 0x100fe20000004100 */
[----:B------:R-:W-:Y:S01]  /*6000*/  F2FP.RELU.F16.F32.PACK_AB R118, R13, R12 ;  /* 0x0000000c0d76723e */ /* 0x000fe200000008ff */
[C---:B------:R-:W-:Y:S01]  /*6010*/  FMUL R16, R78.reuse, R20 ;  /* 0x000000144e107220 */ /* 0x040fe20000400000 */
[C---:B------:R-:W-:Y:S01]  /*6020*/  FFMA R19, R81.reuse, R84, R19 ;  /* 0x0000005451137223 */ /* 0x040fe20000000013 */
[----:B------:R-:W-:Y:S02]  /*6030*/  HADD2.F32 R84, -RZ, R104.H1_H1 ;  /* 0x30000068ff547230 */ /* 0x000fe40000004100 */
[C---:B------:R-:W-:Y:S01]  /*6040*/  FMUL R17, R78.reuse, R21 ;  /* 0x000000154e117220 */ /* 0x040fe20000400000 */
[----:B------:R-:W-:Y:S01]  /*6050*/  FFMA R16, R81, R82, R16 ;  /* 0x0000005251107223 */ /* 0x000fe20000000010 */
[--C-:B------:R-:W-:Y:S01]  /*6060*/  HADD2.F32 R82, -RZ, R105.reuse.H0_H0 ;  /* 0x20000069ff527230 */ /* 0x100fe20000004100 */
[----:B------:R-:W-:Y:S01]  /*6070*/  F2FP.RELU.F16.F32.PACK_AB R119, R19, R14 ;  /* 0x0000000e1377723e */ /* 0x000fe200000008ff */
[----:B------:R-:W-:Y:S01]  /*6080*/  FFMA R17, R81, R84, R17 ;  /* 0x0000005451117223 */ /* 0x000fe20000000011 */
[C---:B------:R-:W-:Y:S01]  /*6090*/  FMUL R18, R78.reuse, R22 ;  /* 0x000000164e127220 */ /* 0x040fe20000400000 */
[C---:B------:R-:W-:Y:S01]  /*60a0*/  FMUL R23, R78.reuse, R23 ;  /* 0x000000174e177220 */ /* 0x040fe20000400000 */
[--C-:B------:R-:W-:Y:S01]  /*60b0*/  HADD2.F32 R83, -RZ, R106.reuse.H0_H0 ;  /* 0x2000006aff537230 */ /* 0x100fe20000004100 */
[----:B------:R2:W-:Y:S01]  /*60c0*/  STS.128 [R183+0x400], R116 ;  /* 0x00040074b7007388 */ /* 0x0005e20000000c00 */
[----:B------:R-:W-:Y:S01]  /*60d0*/  F2FP.RELU.F16.F32.PACK_AB R124, R17, R16 ;  /* 0x00000010117c723e */ /* 0x000fe200000008ff */
[C---:B------:R-:W-:Y:S01]  /*60e0*/  FFMA R18, R81.reuse, R82, R18 ;  /* 0x0000005251127223 */ /* 0x040fe20000000012 */
[----:B------:R-:W-:Y:S02]  /*60f0*/  HADD2.F32 R82, -RZ, R105.H1_H1 ;  /* 0x30000069ff527230 */ /* 0x000fe40000004100 */
[C---:B------:R-:W-:Y:S01]  /*6100*/  FMUL R20, R78.reuse, R24 ;  /* 0x000000184e147220 */ /* 0x040fe20000400000 */
[----:B------:R-:W-:Y:S02]  /*6110*/  HADD2.F32 R84, -RZ, R106.H1_H1 ;  /* 0x3000006aff547230 */ /* 0x000fe40000004100 */
[C---:B------:R-:W-:Y:S01]  /*6120*/  FMUL R21, R78.reuse, R25 ;  /* 0x000000194e157220 */ /* 0x040fe20000400000 */
[C---:B------:R-:W-:Y:S01]  /*6130*/  FMUL R22, R78.reuse, R26 ;  /* 0x0000001a4e167220 */ /* 0x040fe20000400000 */
[C---:B------:R-:W-:Y:S01]  /*6140*/  FFMA R23, R81.reuse, R82, R23 ;  /* 0x0000005251177223 */ /* 0x040fe20000000017 */
[C---:B------:R-:W-:Y:S01]  /*6150*/  FFMA R20, R81.reuse, R83, R20 ;  /* 0x0000005351147223 */ /* 0x040fe20000000014 */
[C---:B------:R-:W-:Y:S01]  /*6160*/  FFMA R21, R81.reuse, R84, R21 ;  /* 0x0000005451157223 */ /* 0x040fe20000000015 */
[----:B------:R-:W-:Y:S01]  /*6170*/  FFMA R22, R81, R85, R22 ;  /* 0x0000005551167223 */ /* 0x000fe20000000016 */
[C---:B------:R-:W-:Y:S01]  /*6180*/  FMUL R27, R78.reuse, R27 ;  /* 0x0000001b4e1b7220 */ /* 0x040fe20000400000 */
[--C-:B------:R-:W-:Y:S01]  /*6190*/  HADD2.F32 R82, -RZ, R112.reuse.H0_H0 ;  /* 0x20000070ff527230 */ /* 0x100fe20000004100 */
[----:B------:R-:W-:Y:S01]  /*61a0*/  F2FP.RELU.F16.F32.PACK_AB R125, R23, R18 ;  /* 0x00000012177d723e */ /* 0x000fe200000008ff */
[C---:B------:R-:W-:Y:S01]  /*61b0*/  FMUL R24, R78.reuse, R28 ;  /* 0x0000001c4e187220 */ /* 0x040fe20000400000 */
[----:B------:R-:W-:Y:S01]  /*61c0*/  F2FP.RELU.F16.F32.PACK_AB R126, R21, R20 ;  /* 0x00000014157e723e */ /* 0x000fe200000008ff */
[C---:B------:R-:W-:Y:S01]  /*61d0*/  FFMA R27, R81.reuse, R86, R27 ;  /* 0x00000056511b7223 */ /* 0x040fe2000000001b */
[----:B------:R-:W-:Y:S02]  /*61e0*/  HADD2.F32 R84, -RZ, R112.H1_H1 ;  /* 0x30000070ff547230 */ /* 0x000fe40000004100 */
[----:B------:R-:W-:Y:S01]  /*61f0*/  FFMA R24, R81, R82, R24 ;  /* 0x0000005251187223 */ /* 0x000fe20000000018 */
[C---:B------:R-:W-:Y:S01]  /*6200*/  FMUL R25, R78.reuse, R29 ;  /* 0x0000001d4e197220 */ /* 0x040fe20000400000 */
[--C-:B------:R-:W-:Y:S01]  /*6210*/  HADD2.F32 R83, -RZ, R113.reuse.H0_H0 ;  /* 0x20000071ff537230 */ /* 0x100fe20000004100 */
[----:B------:R-:W-:Y:S01]  /*6220*/  F2FP.RELU.F16.F32.PACK_AB R127, R27, R22 ;  /* 0x000000161b7f723e */ /* 0x000fe200000008ff */
[C---:B------:R-:W-:Y:S01]  /*6230*/  FMUL R26, R78.reuse, R30 ;  /* 0x0000001e4e1a7220 */ /* 0x040fe20000400000 */
[----:B------:R-:W-:Y:S02]  /*6240*/  HADD2.F32 R82, -RZ, R113.H1_H1 ;  /* 0x30000071ff527230 */ /* 0x000fe40000004100 */
[C---:B------:R-:W-:Y:S01]  /*6250*/  FFMA R25, R81.reuse, R84, R25 ;  /* 0x0000005451197223 */ /* 0x040fe20000000019 */
[C---:B------:R-:W-:Y:S01]  /*6260*/  FMUL R31, R78.reuse, R31 ;  /* 0x0000001f4e1f7220 */ /* 0x040fe20000400000 */
[----:B------:R3:W-:Y:S01]  /*6270*/  STS.128 [R181+0x400], R124 ;  /* 0x0004007cb5007388 */ /* 0x0007e20000000c00 */
[----:B------:R-:W-:Y:S01]  /*6280*/  FFMA R26, R81, R83, R26 ;  /* 0x00000053511a7223 */ /* 0x000fe2000000001a */
[--C-:B------:R-:W-:Y:S01]  /*6290*/  HADD2.F32 R83, -RZ, R114.reuse.H0_H0 ;  /* 0x20000072ff537230 */ /* 0x100fe20000004100 */
[----:B-1----:R-:W-:Y:S01]  /*62a0*/  F2FP.RELU.F16.F32.PACK_AB R92, R25, R24 ;  /* 0x00000018195c723e */ /* 0x002fe200000008ff */
[----:B------:R-:W-:Y:S01]  /*62b0*/  FFMA R31, R81, R82, R31 ;  /* 0x00000052511f7223 */ /* 0x000fe2000000001f */
[C---:B------:R-:W-:Y:S01]  /*62c0*/  FMUL R28, R78.reuse, R32 ;  /* 0x000000204e1c7220 */ /* 0x040fe20000400000 */
[----:B------:R-:W-:Y:S02]  /*62d0*/  HADD2.F32 R82, -RZ, R114.H1_H1 ;  /* 0x30000072ff527230 */ /* 0x000fe40000004100 */
[C---:B------:R-:W-:Y:S01]  /*62e0*/  FMUL R29, R78.reuse, R33 ;  /* 0x000000214e1d7220 */ /* 0x040fe20000400000 */
[--C-:B------:R-:W-:Y:S01]  /*62f0*/  HADD2.F32 R85, -RZ, R115.reuse.H0_H0 ;  /* 0x20000073ff557230 */ /* 0x100fe20000004100 */
[----:B------:R-:W-:Y:S01]  /*6300*/  F2FP.RELU.F16.F32.PACK_AB R93, R31, R26 ;  /* 0x0000001a1f5d723e */ /* 0x000fe200000008ff */
[C---:B------:R-:W-:Y:S01]  /*6310*/  FFMA R28, R81.reuse, R83, R28 ;  /* 0x00000053511c7223 */ /* 0x040fe2000000001c */
        /* <DEDUP_REMOVED lines=16> */
[----:B------:R-:W-:Y:S01]  /*6420*/  HADD2.F32 R82, -RZ, R121.H1_H1 ;  /* 0x30000079ff527230 */ /* 0x000fe20000004100 */
[----:B------:R1:W-:Y:S01]  /*6430*/  STS.128 [R184+0x400], R92 ;  /* 0x0004005cb8007388 */ /* 0x0003e20000000c00 */
[C---:B------:R-:W-:Y:S01]  /*6440*/  FMUL R39, R78.reuse, R39 ;  /* 0x000000274e277220 */ /* 0x040fe20000400000 */
[----:B--2---:R-:W-:Y:S01]  /*6450*/  F2FP.RELU.F16.F32.PACK_AB R116, R33, R32 ;  /* 0x000000202174723e */ /* 0x004fe200000008ff */
[C---:B------:R-:W-:Y:S01]  /*6460*/  FFMA R34, R81.reuse, R83, R34 ;  /* 0x0000005351227223 */ /* 0x040fe20000000022 */
[--C-:B------:R-:W-:Y:S02]  /*6470*/  HADD2.F32 R83, -RZ, R122.reuse.H0_H0 ;  /* 0x2000007aff537230 */ /* 0x100fe40000004100 */
        /* <DEDUP_REMOVED lines=26> */
[----:B---3--:R-:W-:Y:S01]  /*6620*/  F2FP.RELU.F16.F32.PACK_AB R124, R41, R40 ;  /* 0x00000028297c723e */ /* 0x008fe200000008ff */
        /* <DEDUP_REMOVED lines=9> */
[C---:B------:R-:W-:Y:S01]  /*66c0*/  FFMA R45, R81.reuse, R84, R45 ;  /* 0x00000054512d7223 */ /* 0x040fe2000000002d */
[C---:B------:R-:W-:Y:S01]  /*66d0*/  FMUL R46, R78.reuse, R50 ;  /* 0x000000324e2e7220 */ /* 0x040fe20000400000 */
[----:B------:R-:W-:Y:S02]  /*66e0*/  HADD2.F32 R82, -RZ, R131.H1_H1 ;  /* 0x30000083ff527230 */ /* 0x000fe40000004100 */
[C---:B------:R-:W-:Y:S01]  /*66f0*/  FMUL R51, R78.reuse, R51 ;  /* 0x000000334e337220 */ /* 0x040fe20000400000 */
[C---:B------:R-:W-:Y:S01]  /*6700*/  FMUL R48, R78.reuse, R52 ;  /* 0x000000344e307220 */ /* 0x040fe20000400000 */
[C---:B------:R-:W-:Y:S01]  /*6710*/  FFMA R46, R81.reuse, R83, R46 ;  /* 0x00000053512e7223 */ /* 0x040fe2000000002e */
[--C-:B------:R-:W-:Y:S02]  /*6720*/  HADD2.F32 R83, -RZ, R136.reuse.H0_H0 ;  /* 0x20000088ff537230 */ /* 0x100fe40000004100 */
[C---:B------:R-:W-:Y:S01]  /*6730*/  FFMA R51, R81.reuse, R82, R51 ;  /* 0x0000005251337223 */ /* 0x040fe20000000033 */
[----:B------:R-:W-:Y:S02]  /*6740*/  HADD2.F32 R84, -RZ, R136.H1_H1 ;  /* 0x30000088ff547230 */ /* 0x000fe40000004100 */
[C---:B------:R-:W-:Y:S01]  /*6750*/  FMUL R49, R78.reuse, R53 ;  /* 0x000000354e317220 */ /* 0x040fe20000400000 */
[--C-:B------:R-:W-:Y:S02]  /*6760*/  HADD2.F32 R85, -RZ, R137.reuse.H0_H0 ;  /* 0x20000089ff557230 */ /* 0x100fe40000004100 */
[C---:B------:R-:W-:Y:S01]  /*6770*/  FMUL R50, R78.reuse, R54 ;  /* 0x000000364e327220 */ /* 0x040fe20000400000 */
[----:B------:R-:W-:Y:S02]  /*6780*/  HADD2.F32 R82, -RZ, R137.H1_H1 ;  /* 0x30000089ff527230 */ /* 0x000fe40000004100 */
[C---:B------:R-:W-:Y:S01]  /*6790*/  FMUL R55, R78.reuse, R55 ;  /* 0x000000374e377220 */ /* 0x040fe20000400000 */
[C---:B------:R-:W-:Y:S01]  /*67a0*/  FFMA R48, R81.reuse, R83, R48 ;  /* 0x0000005351307223 */ /* 0x040fe20000000030 */
[C---:B------:R-:W-:Y:S01]  /*67b0*/  FFMA R49, R81.reuse, R84, R49 ;  /* 0x0000005451317223 */ /* 0x040fe20000000031 */
[C---:B------:R-:W-:Y:S01]  /*67c0*/  FFMA R50, R81.reuse, R85, R50 ;  /* 0x0000005551327223 */ /* 0x040fe20000000032 */
[C---:B------:R-:W-:Y:S01]  /*67d0*/  FFMA R55, R81.reuse, R82, R55 ;  /* 0x0000005251377223 */ /* 0x040fe20000000037 */
[--C-:B------:R-:W-:Y:S02]  /*67e0*/  HADD2.F32 R83, -RZ, R138.reuse.H0_H0 ;  /* 0x2000008aff537230 */ /* 0x100fe40000004100 */
[C---:B------:R-:W-:Y:S01]  /*67f0*/  FMUL R52, R78.reuse, R56 ;  /* 0x000000384e347220 */ /* 0x040fe20000400000 */
        /* <DEDUP_REMOVED lines=9> */
[----:B------:R-:W-:Y:S01]  /*6890*/  FFMA R59, R81, R84, R59 ;  /* 0x00000054513b7223 */ /* 0x000fe2000000003b */
[--C-:B------:R-:W-:Y:S02]  /*68a0*/  HADD2.F32 R82, -RZ, R144.reuse.H0_H0 ;  /* 0x20000090ff527230 */ /* 0x100fe40000004100 */
[C---:B------:R-:W-:Y:S01]  /*68b0*/  FMUL R56, R78.reuse, R60 ;  /* 0x0000003c4e387220 */ /* 0x040fe20000400000 */
[----:B------:R-:W-:Y:S02]  /*68c0*/  HADD2.F32 R84, -RZ, R144.H1_H1 ;  /* 0x30000090ff547230 */ /* 0x000fe40000004100 */
[C---:B------:R-:W-:Y:S01]  /*68d0*/  FMUL R57, R78.reuse, R61 ;  /* 0x0000003d4e397220 */ /* 0x040fe20000400000 */
[--C-:B------:R-:W-:Y:S02]  /*68e0*/  HADD2.F32 R83, -RZ, R145.reuse.H0_H0 ;  /* 0x20000091ff537230 */ /* 0x100fe40000004100 */
[C---:B------:R-:W-:Y:S01]  /*68f0*/  FMUL R58, R78.reuse, R62 ;  /* 0x0000003e4e3a7220 */ /* 0x040fe20000400000 */
[----:B------:R-:W-:Y:S01]  /*6900*/  F2FP.RELU.F16.F32.PACK_AB R126, R45, R44 ;  /* 0x0000002c2d7e723e */ /* 0x000fe200000008ff */
[----:B------:R-:W-:Y:S01]  /*6910*/  FFMA R56, R81, R82, R56 ;  /* 0x0000005251387223 */ /* 0x000fe20000000038 */
[----:B------:R-:W-:Y:S01]  /*6920*/  F2FP.RELU.F16.F32.PACK_AB R127, R51, R46 ;  /* 0x0000002e337f723e */ /* 0x000fe200000008ff */
[C---:B------:R-:W-:Y:S01]  /*6930*/  FFMA R57, R81.reuse, R84, R57 ;  /* 0x0000005451397223 */ /* 0x040fe20000000039 */
[C---:B------:R-:W-:Y:S01]  /*6940*/  FFMA R58, R81.reuse, R83, R58 ;  /* 0x00000053513a7223 */ /* 0x040fe2000000003a */
[----:B------:R-:W-:Y:S02]  /*6950*/  HADD2.F32 R82, -RZ, R145.H1_H1 ;  /* 0x30000091ff527230 */ /* 0x000fe40000004100 */
[C---:B------:R-:W-:Y:S01]  /*6960*/  FMUL R63, R78.reuse, R63 ;  /* 0x0000003f4e3f7220 */ /* 0x040fe20000400000 */
[----:B------:R1:W-:Y:S01]  /*6970*/  STS.128 [R186+0x400], R124 ;  /* 0x0004007cba007388 */ /* 0x0003e20000000c00 */
[--C-:B------:R-:W-:Y:S02]  /*6980*/  HADD2.F32 R83, -RZ, R146.reuse.H0_H0 ;  /* 0x20000092ff537230 */ /* 0x100fe40000004100 */
[C---:B------:R-:W-:Y:S01]  /*6990*/  FMUL R60, R78.reuse, R64 ;  /* 0x000000404e3c7220 */ /* 0x040fe20000400000 */
[----:B------:R-:W-:Y:S02]  /*69a0*/  HADD2.F32 R84, -RZ, R146.H1_H1 ;  /* 0x30000092ff547230 */ /* 0x000fe40000004100 */
[C---:B------:R-:W-:Y:S01]  /*69b0*/  FMUL R61, R78.reuse, R65 ;  /* 0x000000414e3d7220 */ /* 0x040fe20000400000 */
[--C-:B------:R-:W-:Y:S02]  /*69c0*/  HADD2.F32 R85, -RZ, R147.reuse.H0_H0 ;  /* 0x20000093ff557230 */ /* 0x100fe40000004100 */
[C---:B------:R-:W-:Y:S01]  /*69d0*/  FMUL R62, R78.reuse, R66 ;  /* 0x000000424e3e7220 */ /* 0x040fe20000400000 */
[----:B------:R-:W-:Y:S02]  /*69e0*/  HADD2.F32 R86, -RZ, R147.H1_H1 ;  /* 0x30000093ff567230 */ /* 0x000fe40000004100 */
[----:B------:R-:W-:Y:S01]  /*69f0*/  FFMA R63, R81, R82, R63 ;  /* 0x00000052513f7223 */ /* 0x000fe2000000003f */
[----:B------:R-:W-:Y:S01]  /*6a00*/  FMUL R67, R78, R67 ;  /* 0x000000434e437220 */ /* 0x000fe20000400000 */
[----:B------:R-:W-:Y:S01]  /*6a10*/  F2FP.RELU.F16.F32.PACK_AB R132, R49, R48 ;  /* 0x000000303184723e */ /* 0x000fe200000008ff */
[----:B------:R-:W-:Y:S01]  /*6a20*/  FFMA R60, R81, R83, R60 ;  /* 0x00000053513c7223 */ /* 0x000fe2000000003c */
[----:B------:R-:W-:Y:S01]  /*6a30*/  F2FP.RELU.F16.F32.PACK_AB R133, R55, R50 ;  /* 0x000000323785723e */ /* 0x000fe200000008ff */
[----:B------:R-:W-:Y:S01]  /*6a40*/  FFMA R61, R81, R84, R61 ;  /* 0x00000054513d7223 */ /* 0x000fe2000000003d */
[----:B------:R-:W-:Y:S01]  /*6a50*/  F2FP.RELU.F16.F32.PACK_AB R134, R53, R52 ;  /* 0x000000343586723e */ /* 0x000fe200000008ff */
[----:B------:R-:W-:Y:S01]  /*6a60*/  FFMA R62, R81, R85, R62 ;  /* 0x00000055513e7223 */ /* 0x000fe2000000003e */
[----:B------:R-:W-:Y:S01]  /*6a70*/  F2FP.RELU.F16.F32.PACK_AB R135, R59, R54 ;  /* 0x000000363b87723e */ /* 0x000fe200000008ff */
[----:B------:R-:W-:Y:S01]  /*6a80*/  FFMA R67, R81, R86, R67 ;  /* 0x0000005651437223 */ /* 0x000fe20000000043 */
[----:B------:R-:W-:Y:S02]  /*6a90*/  F2FP.RELU.F16.F32.PACK_AB R140, R57, R56 ;  /* 0x00000038398c723e */ /* 0x000fe400000008ff */
[----:B------:R-:W-:Y:S01]  /*6aa0*/  F2FP.RELU.F16.F32.PACK_AB R141, R63, R58 ;  /* 0x0000003a3f8d723e */ /* 0x000fe200000008ff */
[----:B------:R1:W-:Y:S01]  /*6ab0*/  STS.128 [R178+0x400], R132 ;  /* 0x00040084b2007388 */ /* 0x0003e20000000c00 */
[----:B------:R-:W-:Y:S02]  /*6ac0*/  F2FP.RELU.F16.F32.PACK_AB R142, R61, R60 ;  /* 0x0000003c3d8e723e */ /* 0x000fe400000008ff */
[----:B------:R-:W-:Y:S05]  /*6ad0*/  F2FP.RELU.F16.F32.PACK_AB R143, R67, R62 ;  /* 0x0000003e438f723e */ /* 0x000fea00000008ff */
[----:B------:R1:W-:Y:S01]  /*6ae0*/  STS.128 [R185+0x400], R140 ;  /* 0x0004008cb9007388 */ /* 0x0003e20000000c00 */
[----:B------:R-:W-:Y:S01]  /*6af0*/  @!PT LDS RZ, [RZ] ;  /* 0x00000000fffff984 */ /* 0x000fe20000000800 */
[----:B------:R-:W-:Y:S01]  /*6b00*/  @!PT LDS RZ, [RZ] ;  /* 0x00000000fffff984 */ /* 0x000fe20000000800 */
[----:B------:R-:W-:Y:S01]  /*6b10*/  @!PT LDS RZ, [RZ] ;  /* 0x00000000fffff984 */ /* 0x000fe20000000800 */
[----:B------:R-:W-:Y:S01]  /*6b20*/  @!PT LDS RZ, [RZ] ;  /* 0x00000000fffff984 */ /* 0x000fe20000000800 */
[----:B------:R2:W-:Y:S07]  /*6b30*/  MEMBAR.ALL.CTA ;  /* 0x0000000000007992 */ /* 0x0005ee0000008000 */
[----:B--2---:R-:W2:Y:S02]  /*6b40*/  FENCE.VIEW.ASYNC.S ;  /* 0x00000000000073c6 */ /* 0x004ea40000000000 */
[----:B--2---:R-:W-:Y:S06]  /*6b50*/  BAR.SYNC.DEFER_BLOCKING 0x1, 0x80 ;  /* 0x0042000000007b1d */ /* 0x004fec0000010000 */
[----:B------:R-:W-:Y:S05]  /*6b60*/  @P0 BRA `(.L_x_97) ;  /* 0x0000000000280947 */ /* 0x000fea0003800000 */
[----:B------:R-:W-:Y:S02]  /*6b70*/  UIADD3 UR4, UPT, UPT, UR46, 0x400, URZ ;  /* 0x000004002e047890 */ /* 0x000fe4000fffe0ff */
[----:B------:R-:W-:Y:S01]  /*6b80*/  UIADD3 UR6, UP0, UPT, UR50, 0x680, URZ ;  /* 0x0000068032067890 */ /* 0x000fe2000ff1e0ff */
[----:B------:R-:W-:Y:S03]  /*6b90*/  UMOV UR43, UR36 ;  /* 0x00000024002b7c82 */ /* 0x000fe60008000000 */
[----:B------:R-:W-:Y:S01]  /*6ba0*/  MOV R167, UR4 ;  /* 0x0000000400a77c02 */ /* 0x000fe20008000f00 */
[----:B------:R-:W-:Y:S03]  /*6bb0*/  UIADD3.X UR7, UPT, UPT, URZ, UR51, URZ, UP0, !UPT ;  /* 0x00000033ff077290 */ /* 0x000fe600087fe4ff */
[----:B------:R-:W-:Y:S11]  /*6bc0*/  R2UR UR40, R167 ;  /* 0x00000000a72872ca */ /* 0x000ff600000e0000 */
[----:B------:R-:W-:Y:S02]  /*6bd0*/  @!UPT UIADD3 URZ, UPT, UPT, URZ, URZ, URZ ;  /* 0x000000fffffff290 */ /* 0x000fe4000fffe0ff */
[----:B------:R2:W-:Y:S01]  /*6be0*/  UTMASTG.3D [UR40], [UR6] ;  /* 0x00000028060073b5 */ /* 0x0005e20008010000 */
[----:B------:R0:W-:Y:S01]  /*6bf0*/  UTMACMDFLUSH ;  /* 0x00000000000079b7 */ /* 0x0001e20000000000 */
[----:B--2---:R-:W-:Y:S04]  /*6c00*/  DEPBAR.LE SB0, 0x1 ;  /* 0x000080400000791a */ /* 0x004fe80000000000 */
.L_x_97:
[----:B------:R-:W-:Y:S05]  /*6c10*/  BSYNC.RECONVERGENT B0 ;  /* 0x0000000000007941 */ /* 0x000fea0003800200 */
.L_x_96:
[----:B------:R-:W-:Y:S01]  /*6c20*/  BAR.SYNC.DEFER_BLOCKING 0x1, 0x80 ;  /* 0x0042000000007b1d */ /* 0x000fe20000010000 */
[----:B------:R-:W-:Y:S01]  /*6c30*/  ISETP.NE.AND P1, PT, R180, RZ, PT ;  /* 0x000000ffb400720c */ /* 0x000fe20003f25270 */
[----:B------:R-:W-:Y:S01]  /*6c40*/  UISETP.NE.AND UP0, UPT, UR47, URZ, UPT ;  /* 0x000000ff2f00728c */ /* 0x000fe2000bf05270 */
[----:B------:R-:W-:Y:S11]  /*6c50*/  LEA R3, R101, UR46, 0x3 ;  /* 0x0000002e65037c11 */ /* 0x000ff6000f8e18ff */
[----:B------:R-:W-:Y:S01]  /*6c60*/  @!P1 SHF.L.U32 R2, R171, 0x1f, RZ ;  /* 0x0000001fab029819 */ /* 0x000fe200000006ff */
[----:B------:R-:W-:Y:S06]  /*6c70*/  BRA.U !UP0, `(.L_x_98) ;  /* 0x0000000108247547 */ /* 0x000fec000b800000 */
[----:B------:R-:W-:Y:S01]  /*6c80*/  IMAD.U32 R5, RZ, RZ, UR49 ;  /* 0x00000031ff057e24 */ /* 0x000fe2000f8e00ff */
[----:B------:R-:W-:Y:S01]  /*6c90*/  MOV R0, UR37 ;  /* 0x0000002500007c02 */ /* 0x000fe20008000f00 */
[----:B------:R-:W-:Y:S03]  /*6ca0*/  UIADD3 UR49, UPT, UPT, UR49, 0x1, URZ ;  /* 0x0000000131317890 */ /* 0x000fe6000fffe0ff */
[----:B------:R-:W-:Y:S01]  /*6cb0*/  @!P1 LEA R5, R5, UR46, 0x3 ;  /* 0x0000002e05059c11 */ /* 0x000fe2000f8e18ff */
[----:B------:R-:W-:Y:S04]  /*6cc0*/  UISETP.NE.AND UP0, UPT, UR49, 0x4, UPT ;  /* 0x000000043100788c */ /* 0x000fe8000bf05270 */
[----:B------:R-:W-:Y:S01]  /*6cd0*/  @!P1 VIADD R5, R5, 0x50 ;  /* 0x0000005005059836 */ /* 0x000fe20000000000 */
[----:B------:R-:W-:Y:S04]  /*6ce0*/  USEL UR49, UR49, URZ, UP0 ;  /* 0x000000ff31317287 */ /* 0x000fe80008000000 */
[----:B------:R-:W-:Y:S04]  /*6cf0*/  @!P1 PRMT R0, R0, 0x654, R5 ;  /* 0x0000065400009816 */ /* 0x000fe80000000005 */
[----:B------:R2:W-:Y:S04]  /*6d00*/  @!P1 SYNCS.ARRIVE.TRANS64.RED.A1T0 RZ, [R0+URZ], RZ ;  /* 0x000000ff00ff99a7 */ /* 0x0005e800081004ff */
.L_x_98:
[----:B------:R-:W3:Y:S01]  /*6d10*/  @!P1 SYNCS.PHASECHK.TRANS64.TRYWAIT P0, [R3+URZ+0x30], R2 ;  /* 0x00003002030095a7 */ /* 0x000ee200080011ff */
[----:B------:R-:W-:Y:S01]  /*6d20*/  BSSY B1, `(.L_x_99) ;  /* 0x000001f000017945 */ /* 0x000fe20003800000 */
[----:B---3--:R-:W-:Y:S03]  /*6d30*/  @!P1 SEL R103, RZ, 0x1, !P0 ;  /* 0x00000001ff679807 */ /* 0x008fe60004000000 */
[----:B------:R-:W-:Y:S05]  /*6d40*/  @P1 BRA `(.L_x_100) ;  /* 0x0000000000701947 */ /* 0x000fea0003800000 */
[----:B------:R-:W-:Y:S01]  /*6d50*/  ISETP.NE.AND P1, PT, R108, RZ, PT ;  /* 0x000000ff6c00720c */ /* 0x000fe20003f25270 */
[----:B------:R-:W-:Y:S01]  /*6d60*/  BSSY B0, `(.L_x_101) ;  /* 0x000000b000007945 */ /* 0x000fe20003800000 */
[----:B------:R-:W-:Y:S11]  /*6d70*/  ISETP.NE.AND P0, PT, R103, RZ, PT ;  /* 0x000000ff6700720c */ /* 0x000ff60003f05270 */
[----:B------:R-:W-:Y:S05]  /*6d80*/  @P1 IMAD R4, R101, 0x4000, R182 ;  /* 0x0000400065041824 */ /* 0x000fea00078e02b6 */
[----:B------:R-:W-:Y:S04]  /*6d90*/  @P1 IADD3 R9, PT, PT, R4, UR46, RZ ;  /* 0x0000002e04091c10 */ /* 0x000fe8000fffe0ff */
[----:B------:R-:W-:Y:S01]  /*6da0*/  @P1 IADD3 R7, PT, PT, R102, R9, RZ ;  /* 0x0000000966071210 */ /* 0x000fe20007ffe0ff */
[--C-:B------:R-:W-:Y:S02]  /*6db0*/  @P1 IMAD.IADD R5, R100, 0x1, R9.reuse ;  /* 0x0000000164051824 */ /* 0x100fe400078e0209 */
[----:B------:R-:W-:Y:S01]  /*6dc0*/  @P1 IMAD.IADD R2, R110, 0x1, R9 ;  /* 0x000000016e021824 */ /* 0x000fe200078e0209 */
[----:B------:R-:W-:Y:S06]  /*6dd0*/  @P0 BRA `(.L_x_102) ;  /* 0x00000000000c0947 */ /* 0x000fec0003800000 */
[----:B--2---:R-:W-:Y:S04]  /*6de0*/  SHF.L.U32 R0, R171, 0x1f, RZ ;  /* 0x0000001fab007819 */ /* 0x004fe800000006ff */
[----:B------:R-:W2:Y:S02]  /*6df0*/  SYNCS.PHASECHK.TRANS64.TRYWAIT P0, [R3+URZ+0x30], R0 ;  /* 0x00003000030075a7 */ /* 0x000ea400080011ff */
[----:B--2---:R-:W-:Y:S05]  /*6e00*/  @!P0 BRA `(.L_x_103) ;  /* 0x0000004400f48947 */ /* 0x004fea0003800000 */
.L_x_102:
[----:B------:R-:W-:Y:S05]  /*6e10*/  BSYNC B0 ;  /* 0x0000000000007941 */ /* 0x000fea0003800000 */
.L_x_101:
[----:B------:R-:W-:Y:S01]  /*6e20*/  ISETP.NE.AND P0, PT, R108, RZ, PT ;  /* 0x000000ff6c00720c */ /* 0x000fe20003f05270 */
[----:B------:R-:W-:Y:S11]  /*6e30*/  VIADD R101, R101, 0x1 ;  /* 0x0000000165657836 */ /* 0x000ff60000000000 */
[----:B------:R-:W-:Y:S01]  /*6e40*/  @!UPT UIADD3 URZ, UPT, UPT, URZ, URZ, URZ ;  /* 0x000000fffffff290 */ /* 0x000fe2000fffe0ff */
[----:B------:R3:W4:Y:S01]  /*6e50*/  @P0 LDS.128 R88, [R4+UR46+0x400] ;  /* 0x0004002e04580984 */ /* 0x0007220008000c00 */
[--C-:B--2---:R-:W-:Y:S01]  /*6e60*/  @P0 IMAD.IADD R3, R102, 0x1, R5.reuse ;  /* 0x0000000166030824 */ /* 0x104fe200078e0205 */
[C---:B------:R-:W-:Y:S01]  /*6e70*/  @P0 IADD3 R0, PT, PT, R110.reuse, R7, RZ ;  /* 0x000000076e000210 */ /* 0x040fe20007ffe0ff */
[C---:B------:R-:W-:Y:S01]  /*6e80*/  @P0 IMAD.IADD R6, R110.reuse, 0x1, R5 ;  /* 0x000000016e060824 */ /* 0x040fe200078e0205 */
[----:B------:R3:W2:Y:S02]  /*6e90*/  @P0 LDS.128 R96, [R2+0x400] ;  /* 0x0004000002600984 */ /* 0x0006a40000000c00 */
[----:B------:R-:W-:Y:S02]  /*6ea0*/  @P0 IADD3 R8, PT, PT, R110, R3, RZ ;  /* 0x000000036e080210 */ /* 0x000fe40007ffe0ff */
[----:B------:R3:W1:Y:S04]  /*6eb0*/  @P0 LDS.128 R104, [R7+0x400] ;  /* 0x0004000007680984 */ /* 0x0006680000000c00 */
[----:B------:R3:W1:Y:S04]  /*6ec0*/  @P0 LDS.128 R112, [R0+0x400] ;  /* 0x0004000000700984 */ /* 0x0006680000000c00 */
[----:B------:R3:W1:Y:S04]  /*6ed0*/  @P0 LDS.128 R120, [R5+0x400] ;  /* 0x0004000005780984 */ /* 0x0006680000000c00 */
[----:B------:R3:W1:Y:S04]  /*6ee0*/  @P0 LDS.128 R128, [R6+0x400] ;  /* 0x0004000006800984 */ /* 0x0006680000000c00 */
[----:B------:R3:W1:Y:S04]  /*6ef0*/  @P0 LDS.128 R136, [R3+0x400] ;  /* 0x0004000003880984 */ /* 0x0006680000000c00 */
[----:B------:R3:W1:Y:S02]  /*6f00*/  @P0 LDS.128 R144, [R8+0x400] ;  /* 0x0004000008900984 */ /* 0x0006640000000c00 */
.L_x_100:
[----:B------:R-:W-:Y:S05]  /*6f10*/  BSYNC B1 ;  /* 0x0000000000017941 */ /* 0x000fea0003800000 */
.L_x_99:
[----:B---3--:R-:W-:Y:S05]  /*6f20*/  VIADD R3, R80, 0x40 ;  /* 0x0000004050037836 */ /* 0x008fea0000000000 */
[----:B------:R-:W-:Y:S04]  /*6f30*/  SHF.R.U32.HI R3, RZ, 0x15, R3 ;  /* 0x00000015ff037819 */ /* 0x000fe80000011603 */
[----:B------:R-:W-:Y:S11]  /*6f40*/  LOP3.LUT P0, RZ, R3, 0x3, R166, 0x48, !PT ;  /* 0x0000000303ff7812 */ /* 0x000ff600078048a6 */
[----:B------:R-:W-:Y:S02]  /*6f50*/  @!UPT UIADD3 URZ, UPT, UPT, URZ, URZ, URZ ;  /* 0x000000fffffff290 */ /* 0x000fe4000fffe0ff */
[----:B------:R-:W-:Y:S05]  /*6f60*/  @!P0 BRA `(.L_x_104) ;  /* 0x0000000000408947 */ /* 0x000fea0003800000 */
[----:B------:R-:W3:Y:S01]  /*6f70*/  LDCU.64 UR8, c[0x4][0x70] ;  /* 0x01000e00ff0877ac */ /* 0x000ee20008000a00 */
[----:B------:R-:W-:Y:S01]  /*6f80*/  MOV R3, 0x0 ;  /* 0x0000000000037802 */ /* 0x000fe20000000f00 */
[----:B------:R-:W-:Y:S02]  /*6f90*/  HFMA2 R12, -RZ, RZ, 0, 5.9604644775390625e-08 ;  /* 0x00000001ff0c7431 */ /* 0x000fe400000001ff */
[----:B------:R-:W-:Y:S02]  /*6fa0*/  IMAD.MOV.U32 R8, RZ, RZ, 0x192 ;  /* 0x00000192ff087424 */ /* 0x000fe400078e00ff */
[----:B------:R-:W-:Y:S01]  /*6fb0*/  IMAD.MOV.U32 R13, RZ, RZ, RZ ;  /* 0x000000ffff0d7224 */ /* 0x000fe200078e00ff */
[----:B------:R-:W5:Y:S01]  /*6fc0*/  LDCU.64 UR6, c[0x4][0x78] ;  /* 0x01000f00ff0677ac */ /* 0x000f620008000a00 */
[----:B------:R-:W1:Y:S01]  /*6fd0*/  LDC.64 R2, c[0x4][R3] ;  /* 0x0100000003027b82 */ /* 0x000e620000000a00 */
[----:B------:R-:W2:Y:S01]  /*6fe0*/  LDCU.64 UR4, c[0x4][0x10] ;  /* 0x01000200ff0477ac */ /* 0x000ea20008000a00 */
[----:B---3--:R-:W-:Y:S01]  /*6ff0*/  MOV R5, UR9 ;  /* 0x0000000900057c02 */ /* 0x008fe20008000f00 */
[----:B------:R-:W-:Y:S01]  /*7000*/  IMAD.U32 R4, RZ, RZ, UR8 ;  /* 0x00000008ff047e24 */ /* 0x000fe2000f8e00ff */
[----:B-----5:R-:W-:Y:S01]  /*7010*/  MOV R7, UR7 ;  /* 0x0000000700077c02 */ /* 0x020fe20008000f00 */
[----:B------:R-:W-:Y:S01]  /*7020*/  IMAD.U32 R6, RZ, RZ, UR6 ;  /* 0x00000006ff067e24 */ /* 0x000fe2000f8e00ff */
[----:B--2---:R-:W-:Y:S01]  /*7030*/  MOV R11, UR5 ;  /* 0x00000005000b7c02 */ /* 0x004fe20008000f00 */
[----:B------:R-:W-:Y:S02]  /*7040*/  IMAD.U32 R10, RZ, RZ, UR4 ;  /* 0x00000004ff0a7e24 */ /* 0x000fe4000f8e00ff */
[----:B------:R-:W-:Y:S07]  /*7050*/  LEPC R20, `(.L_x_104) ;  /* 0x000000001014794e */ /* 0x000fee0000000000 */
[----:B-1--4-:R-:W-:Y:S05]  /*7060*/  CALL.ABS.NOINC R2 ;  /* 0x0000000002007343 */ /* 0x012fea0003c00000 */
.L_x_104:
[----:B------:R-:W-:Y:S05]  /*7070*/  WARPSYNC.ALL ;  /* 0x0000000000007948 */ /* 0x000fea0003800000 */
[----:B------:R-:W-:Y:S01]  /*7080*/  R2UR UR4, R80 ;  /* 0x00000000500472ca */ /* 0x000fe200000e0000 */
[--C-:B----4-:R-:W-:Y:S01]  /*7090*/  HADD2.F32 R82, -RZ, R88.reuse.H0_H0 ;  /* 0x20000058ff527230 */ /* 0x110fe20000004100 */
[----:B------:R-:W-:Y:S01]  /*70a0*/  ISETP.NE.AND P6, PT, R180, RZ, PT ;  /* 0x000000ffb400720c */ /* 0x000fe20003fc5270 */
[----:B------:R-:W-:Y:S01]  /*70b0*/  HADD2.F32 R83, -RZ, R88.H1_H1 ;  /* 0x30000058ff537230 */ /* 0x000fe20000004100 */
[----:B--2---:R-:W-:Y:S01]  /*70c0*/  MOV R0, UR49 ;  /* 0x0000003100007c02 */ /* 0x004fe20008000f00 */
[--C-:B------:R-:W-:Y:S01]  /*70d0*/  HADD2.F32 R84, -RZ, R89.reuse.H0_H0 ;  /* 0x20000059ff547230 */ /* 0x100fe20000004100 */
[----:B------:R-:W-:Y:S01]  /*70e0*/  MOV R85, UR37 ;  /* 0x0000002500557c02 */ /* 0x000fe20008000f00 */
[----:B------:R-:W-:Y:S01]  /*70f0*/  HADD2.F32 R86, -RZ, R89.H1_H1 ;  /* 0x30000059ff567230 */ /* 0x000fe20000004100 */
[----:B------:R-:W-:Y:S01]  /*7100*/  ISETP.NE.AND P0, PT, R174, RZ, PT ;  /* 0x000000ffae00720c */ /* 0x000fe20003f05270 */
[----:B------:R-:W-:Y:S04]  /*7110*/  BSSY.RECONVERGENT B0, `(.L_x_105) ;  /* 0x00000fc000007945 */ /* 0x000fe80003800200 */
[----:B------:R-:W2:Y:S02]  /*7120*/  LDTM.x64 R4, tmem[UR4+0x40] ;  /* 0x00004004000479ee */ /* 0x000ea40008340000 */
[----:B------:R-:W-:Y:S04]  /*7130*/  @!P6 LEA R0, R0, UR46, 0x3 ;  /* 0x0000002e0000ec11 */ /* 0x000fe8000f8e18ff */
[----:B------:R-:W-:Y:S04]  /*7140*/  @!P6 IADD3 R0, PT, PT, R0, 0x50, RZ ;  /* 0x000000500000e810 */ /* 0x000fe80007ffe0ff */
[----:B------:R-:W-:Y:S01]  /*7150*/  @!P6 PRMT R85, R85, 0x654, R0 ;  /* 0x000006545555e816 */ /* 0x000fe20000000000 */
[C---:B--2---:R-:W-:Y:S01]  /*7160*/  FMUL R0, R78.reuse, R4 ;  /* 0x000000044e007220 */ /* 0x044fe20000400000 */
[C---:B------:R-:W-:Y:S01]  /*7170*/  FMUL R2, R78.reuse, R5 ;  /* 0x000000054e027220 */ /* 0x040fe20000400000 */
[C---:B------:R-:W-:Y:S01]  /*7180*/  FMUL R3, R78.reuse, R6 ;  /* 0x000000064e037220 */ /* 0x040fe20000400000 */
[C---:B------:R-:W-:Y:S01]  /*7190*/  FMUL R7, R78.reuse, R7 ;  /* 0x000000074e077220 */ /* 0x040fe20000400000 */
[C---:B------:R-:W-:Y:S01]  /*71a0*/  FFMA R0, R81.reuse, R82, R0 ;  /* 0x0000005251007223 */ /* 0x040fe20000000000 */
[C---:B------:R-:W-:Y:S01]  /*71b0*/  FFMA R2, R81.reuse, R83, R2 ;  /* 0x0000005351027223 */ /* 0x040fe20000000002 */
[--C-:B------:R-:W-:Y:S02]  /*71c0*/  HADD2.F32 R83, -RZ, R90.reuse.H0_H0 ;  /* 0x2000005aff537230 */ /* 0x100fe40000004100 */
[C---:B------:R-:W-:Y:S01]  /*71d0*/  FFMA R3, R81.reuse, R84, R3 ;  /* 0x0000005451037223 */ /* 0x040fe20000000003 */
[----:B------:R-:W-:Y:S01]  /*71e0*/  FFMA R7, R81, R86, R7 ;  /* 0x0000005651077223 */ /* 0x000fe20000000007 */
[----:B------:R-:W-:Y:S01]  /*71f0*/  FMUL R4, R78, R8 ;  /* 0x000000084e047220 */ /* 0x000fe20000400000 */
[----:B-1----:R-:W-:Y:S01]  /*7200*/  F2FP.RELU.F16.F32.PACK_AB R92, R2, R0 ;  /* 0x00000000025c723e */ /* 0x002fe200000008ff */
[----:B------:R-:W-:Y:S02]  /*7210*/  HADD2.F32 R82, -RZ, R90.H1_H1 ;  /* 0x3000005aff527230 */ /* 0x000fe40000004100 */
[C---:B------:R-:W-:Y:S01]  /*7220*/  FMUL R5, R78.reuse, R9 ;  /* 0x000000094e057220 */ /* 0x040fe20000400000 */
[----:B------:R-:W-:Y:S01]  /*7230*/  F2FP.RELU.F16.F32.PACK_AB R93, R7, R3 ;  /* 0x00000003075d723e */ /* 0x000fe200000008ff */
        /* <DEDUP_REMOVED lines=19> */
[----:B------:R1:W-:Y:S01]  /*7370*/  STS.128 [R182+UR46+0x4400], R92 ;  /* 0x0044005cb6007988 */ /* 0x0003e20008000c2e */
        /* <DEDUP_REMOVED lines=8> */
[C---:B------:R-:W-:Y:S01]  /*7400*/  FMUL R14, R78.reuse, R18 ;  /* 0x000000124e0e7220 */ /* 0x040fe20000400000 */
[----:B------:R-:W-:Y:S01]  /*7410*/  F2FP.RELU.F16.F32.PACK_AB R117, R15, R10 ;  /* 0x0000000a0f75723e */ /* 0x000fe200000008ff */
[C---:B------:R-:W-:Y:S01]  /*7420*/  FFMA R12, R81.reuse, R3, R12 ;  /* 0x00000003510c7223 */ /* 0x040fe2000000000c */
[--C-:B------:R-:W-:Y:S02]  /*7430*/  HADD2.F32 R3, -RZ, R99.reuse.H0_H0 ;  /* 0x20000063ff037230 */ /* 0x100fe40000004100 */
[C---:B------:R-:W-:Y:S01]  /*7440*/  FFMA R13, R81.reuse, R0, R13 ;  /* 0x00000000510d7223 */ /* 0x040fe2000000000d */
[----:B------:R-:W-:Y:S02]  /*7450*/  HADD2.F32 R2, -RZ, R99.H1_H1 ;  /* 0x30000063ff027230 */ /* 0x000fe40000004100 */
[C---:B------:R-:W-:Y:S01]  /*7460*/  FMUL R19, R78.reuse, R19 ;  /* 0x000000134e137220 */ /* 0x040fe20000400000 */
[--C-:B------:R-:W-:Y:S02]  /*7470*/  HADD2.F32 R83, -RZ, R104.reuse.H0_H0 ;  /* 0x20000068ff537230 */ /* 0x100fe40000004100 */
[----:B------:R-:W-:Y:S01]  /*7480*/  FFMA R14, R81, R3, R14 ;  /* 0x00000003510e7223 */ /* 0x000fe2000000000e */
[----:B------:R-:W-:Y:S01]  /*7490*/  F2FP.RELU.F16.F32.PACK_AB R118, R13, R12 ;  /* 0x0000000c0d76723e */ /* 0x000fe200000008ff */
        /* <DEDUP_REMOVED lines=38> */
[C---:B------:R-:W-:Y:S01]  /*7700*/  FMUL R31, R78.reuse, R31 ;  /* 0x0000001f4e1f7220 */ /* 0x040fe20000400000 */
[----:B------:R3:W-:Y:S01]  /*7710*/  STS.128 [R181+0x4400], R124 ;  /* 0x0044007cb5007388 */ /* 0x0007e20000000c00 */
[--C-:B------:R-:W-:Y:S02]  /*7720*/  HADD2.F32 R3, -RZ, R114.reuse.H0_H0 ;  /* 0x20000072ff037230 */ /* 0x100fe40000004100 */
[----:B------:R-:W-:Y:S01]  /*7730*/  FFMA R26, R81, R0, R26 ;  /* 0x00000000511a7223 */ /* 0x000fe2000000001a */
[----:B------:R-:W-:Y:S01]  /*7740*/  HADD2.F32 R0, -RZ, R113.H1_H1 ;  /* 0x30000071ff007230 */ /* 0x000fe20000004100 */
[----:B------:R-:W-:Y:S01]  /*7750*/  F2FP.RELU.F16.F32.PACK_AB R132, R25, R24 ;  /* 0x000000181984723e */ /* 0x000fe200000008ff */
[C---:B------:R-:W-:Y:S01]  /*7760*/  FMUL R28, R78.reuse, R32 ;  /* 0x000000204e1c7220 */ /* 0x040fe20000400000 */
[----:B------:R-:W-:Y:S02]  /*7770*/  HADD2.F32 R2, -RZ, R114.H1_H1 ;  /* 0x30000072ff027230 */ /* 0x000fe40000004100 */
[C---:B------:R-:W-:Y:S01]  /*7780*/  FMUL R29, R78.reuse, R33 ;  /* 0x000000214e1d7220 */ /* 0x040fe20000400000 */
[--C-:B------:R-:W-:Y:S02]  /*7790*/  HADD2.F32 R83, -RZ, R115.reuse.H0_H0 ;  /* 0x20000073ff537230 */ /* 0x100fe40000004100 */
[C---:B------:R-:W-:Y:S01]  /*77a0*/  FFMA R31, R81.reuse, R0, R31 ;  /* 0x00000000511f7223 */ /* 0x040fe2000000001f */
[C---:B------:R-:W-:Y:S01]  /*77b0*/  FFMA R28, R81.reuse, R3, R28 ;  /* 0x00000003511c7223 */ /* 0x040fe2000000001c */
[----:B------:R-:W-:Y:S01]  /*77c0*/  FFMA R29, R81, R2, R29 ;  /* 0x00000002511d7223 */ /* 0x000fe2000000001d */
[C---:B------:R-:W-:Y:S01]  /*77d0*/  FMUL R30, R78.reuse, R34 ;  /* 0x000000224e1e7220 */ /* 0x040fe20000400000 */
[----:B------:R-:W-:Y:S01]  /*77e0*/  HADD2.F32 R82, -RZ, R115.H1_H1 ;  /* 0x30000073ff527230 */ /* 0x000fe20000004100 */
[----:B------:R-:W-:Y:S01]  /*77f0*/  F2FP.RELU.F16.F32.PACK_AB R133, R31, R26 ;  /* 0x0000001a1f85723e */ /* 0x000fe200000008ff */
        /* <DEDUP_REMOVED lines=16> */
[----:B-1----:R-:W-:Y:S01]  /*7900*/  F2FP.RELU.F16.F32.PACK_AB R92, R33, R32 ;  /* 0x00000020215c723e */ /* 0x002fe200000008ff */
        /* <DEDUP_REMOVED lines=42> */
[--C-:B------:R-:W-:Y:S02]  /*7bb0*/  HADD2.F32 R3, -RZ, R136.reuse.H0_H0 ;  /* 0x20000088ff037230 */ /* 0x100fe40000004100 */
[C---:B------:R-:W-:Y:S01]  /*7bc0*/  FFMA R46, R81.reuse, R83, R46 ;  /* 0x00000053512e7223 */ /* 0x040fe2000000002e */
[C---:B------:R-:W-:Y:S01]  /*7bd0*/  FMUL R48, R78.reuse, R52 ;  /* 0x000000344e307220 */ /* 0x040fe20000400000 */
        /* <DEDUP_REMOVED lines=17> */
[C---:B------:R-:W-:Y:S01]  /*7cf0*/  FFMA R52, R81.reuse, R0, R52 ;  /* 0x0000000051347223 */ /* 0x040fe20000000034 */
[C---:B------:R-:W-:Y:S01]  /*7d00*/  FFMA R53, R81.reuse, R2, R53 ;  /* 0x0000000251357223 */ /* 0x040fe20000000035 */
[----:B------:R-:W-:Y:S02]  /*7d10*/  HADD2.F32 R0, -RZ, R139.H1_H1 ;  /* 0x3000008bff007230 */ /* 0x000fe40000004100 */
[----:B------:R-:W-:Y:S01]  /*7d20*/  FFMA R54, R81, R3, R54 ;  /* 0x0000000351367223 */ /* 0x000fe20000000036 */
[C---:B------:R-:W-:Y:S01]  /*7d30*/  FMUL R59, R78.reuse, R59 ;  /* 0x0000003b4e3b7220 */ /* 0x040fe20000400000 */
[--C-:B------:R-:W-:Y:S02]  /*7d40*/  HADD2.F32 R3, -RZ, R144.reuse.H0_H0 ;  /* 0x20000090ff037230 */ /* 0x100fe40000004100 */
[C---:B------:R-:W-:Y:S01]  /*7d50*/  FMUL R56, R78.reuse, R60 ;  /* 0x0000003c4e387220 */ /* 0x040fe20000400000 */
[----:B------:R-:W-:Y:S02]  /*7d60*/  HADD2.F32 R2, -RZ, R144.H1_H1 ;  /* 0x30000090ff027230 */ /* 0x000fe40000004100 */
[C---:B------:R-:W-:Y:S01]  /*7d70*/  FMUL R57, R78.reuse, R61 ;  /* 0x0000003d4e397220 */ /* 0x040fe20000400000 */
[--C-:B------:R-:W-:Y:S01]  /*7d80*/  HADD2.F32 R83, -RZ, R145.reuse.H0_H0 ;  /* 0x20000091ff537230 */ /* 0x100fe20000004100 */
[----:B------:R-:W-:Y:S01]  /*7d90*/  F2FP.RELU.F16.F32.PACK_AB R118, R45, R44 ;  /* 0x0000002c2d76723e */ /* 0x000fe200000008ff */
[C---:B------:R-:W-:Y:S01]  /*7da0*/  FMUL R58, R78.reuse, R62 ;  /* 0x0000003e4e3a7220 */ /* 0x040fe20000400000 */
[----:B------:R-:W-:Y:S01]  /*7db0*/  F2FP.RELU.F16.F32.PACK_AB R119, R51, R46 ;  /* 0x0000002e3377723e */ /* 0x000fe200000008ff */
[C---:B------:R-:W-:Y:S01]  /*7dc0*/  FFMA R59, R81.reuse, R0, R59 ;  /* 0x00000000513b7223 */ /* 0x040fe2000000003b */
[C---:B------:R-:W-:Y:S01]  /*7dd0*/  FFMA R56, R81.reuse, R3, R56 ;  /* 0x0000000351387223 */ /* 0x040fe20000000038 */
[----:B------:R-:W-:Y:S02]  /*7de0*/  HADD2.F32 R0, -RZ, R145.H1_H1 ;  /* 0x30000091ff007230 */ /* 0x000fe40000004100 */
[C---:B------:R-:W-:Y:S01]  /*7df0*/  FFMA R57, R81.reuse, R2, R57 ;  /* 0x0000000251397223 */ /* 0x040fe20000000039 */
[----:B------:R1:W-:Y:S01]  /*7e00*/  STS.128 [R186+0x4400], R116 ;  /* 0x00440074ba007388 */ /* 0x0003e20000000c00 */
[C---:B------:R-:W-:Y:S01]  /*7e10*/  FMUL R63, R78.reuse, R63 ;  /* 0x0000003f4e3f7220 */ /* 0x040fe20000400000 */
[--C-:B------:R-:W-:Y:S02]  /*7e20*/  HADD2.F32 R3, -RZ, R146.reuse.H0_H0 ;  /* 0x20000092ff037230 */ /* 0x100fe40000004100 */
[C---:B------:R-:W-:Y:S01]  /*7e30*/  FFMA R58, R81.reuse, R83, R58 ;  /* 0x00000053513a7223 */ /* 0x040fe2000000003a */
        /* <DEDUP_REMOVED lines=8> */
[----:B---3--:R-:W-:Y:S01]  /*7ec0*/  F2FP.RELU.F16.F32.PACK_AB R124, R49, R48 ;  /* 0x00000030317c723e */ /* 0x008fe200000008ff */
[----:B------:R-:W-:Y:S01]  /*7ed0*/  FFMA R60, R81, R3, R60 ;  /* 0x00000003513c7223 */ /* 0x000fe2000000003c */
[----:B------:R-:W-:Y:S01]  /*7ee0*/  F2FP.RELU.F16.F32.PACK_AB R125, R55, R50 ;  /* 0x00000032377d723e */ /* 0x000fe200000008ff */
[----:B------:R-:W-:Y:S01]  /*7ef0*/  FFMA R61, R81, R2, R61 ;  /* 0x00000002513d7223 */ /* 0x000fe2000000003d */
[----:B------:R-:W-:Y:S01]  /*7f00*/  F2FP.RELU.F16.F32.PACK_AB R126, R53, R52 ;  /* 0x00000034357e723e */ /* 0x000fe200000008ff */
[----:B------:R-:W-:Y:S01]  /*7f10*/  FFMA R62, R81, R83, R62 ;  /* 0x00000053513e7223 */ /* 0x000fe2000000003e */
[----:B------:R-:W-:Y:S01]  /*7f20*/  F2FP.RELU.F16.F32.PACK_AB R127, R59, R54 ;  /* 0x000000363b7f723e */ /* 0x000fe200000008ff */
[----:B------:R-:W-:Y:S01]  /*7f30*/  FFMA R67, R81, R82, R67 ;  /* 0x0000005251437223 */ /* 0x000fe20000000043 */
[----:B----4-:R-:W-:Y:S02]  /*7f40*/  F2FP.RELU.F16.F32.PACK_AB R132, R57, R56 ;  /* 0x000000383984723e */ /* 0x010fe400000008ff */
[----:B------:R-:W-:Y:S01]  /*7f50*/  F2FP.RELU.F16.F32.PACK_AB R133, R63, R58 ;  /* 0x0000003a3f85723e */ /* 0x000fe200000008ff */
[----:B------:R1:W-:Y:S01]  /*7f60*/  STS.128 [R178+0x4400], R124 ;  /* 0x0044007cb2007388 */ /* 0x0003e20000000c00 */
[----:B------:R-:W-:Y:S02]  /*7f70*/  F2FP.RELU.F16.F32.PACK_AB R134, R61, R60 ;  /* 0x0000003c3d86723e */ /* 0x000fe400000008ff */
[----:B------:R-:W-:Y:S02]  /*7f80*/  F2FP.RELU.F16.F32.PACK_AB R135, R67, R62 ;  /* 0x0000003e4387723e */ /* 0x000fe400000008ff */
[----:B------:R-:W-:Y:S02]  /*7f90*/  LEA R0, R101, UR46, 0x3 ;  /* 0x0000002e65007c11 */ /* 0x000fe4000f8e18ff */
[----:B------:R-:W-:Y:S01]  /*7fa0*/  @!P6 SHF.L.U32 R3, R171, 0x1f, RZ ;  /* 0x0000001fab03e819 */ /* 0x000fe200000006ff */
        /* <DEDUP_REMOVED lines=9> */
[----:B------:R-:W-:Y:S02]  /*8040*/  UIADD3 UR8, UP0, UPT, UR50, 0x680, URZ ;  /* 0x0000068032087890 */ /* 0x000fe4000ff1e0ff */
[----:B------:R-:W-:Y:S02]  /*8050*/  UIADD3 UR5, UPT, UPT, UR41, 0x40, URZ ;  /* 0x0000004029057890 */ /* 0x000fe4000fffe0ff */
[----:B------:R-:W-:Y:S02]  /*8060*/  UIADD3 UR4, UPT, UPT, UR46, 0x4400, URZ ;  /* 0x000044002e047890 */ /* 0x000fe4000fffe0ff */
[----:B------:R-:W-:Y:S01]  /*8070*/  UIADD3.X UR9, UPT, UPT, URZ, UR51, URZ, UP0, !UPT ;  /* 0x00000033ff097290 */ /* 0x000fe200087fe4ff */
[----:B------:R-:W-:Y:S01]  /*8080*/  UMOV UR6, UR42 ;  /* 0x0000002a00067c82 */ /* 0x000fe20008000000 */
[----:B------:R-:W-:Y:S07]  /*8090*/  UMOV UR7, UR36 ;  /* 0x0000002400077c82 */ /* 0x000fee0008000000 */
[----:B------:R2:W-:Y:S01]  /*80a0*/  UTMASTG.3D [UR4], [UR8] ;  /* 0x00000004080073b5 */ /* 0x0005e20008010000 */
[----:B------:R0:W-:Y:S01]  /*80b0*/  UTMACMDFLUSH ;  /* 0x00000000000079b7 */ /* 0x0001e20000000000 */
[----:B--2---:R-:W-:Y:S04]  /*80c0*/  DEPBAR.LE SB0, 0x1 ;  /* 0x000080400000791a */ /* 0x004fe80000000000 */
.L_x_106:
[----:B------:R-:W-:Y:S05]  /*80d0*/  BSYNC.RECONVERGENT B0 ;  /* 0x0000000000007941 */ /* 0x000fea0003800200 */
.L_x_105:
[----:B------:R-:W-:Y:S01]  /*80e0*/  BAR.SYNC.DEFER_BLOCKING 0x1, 0x80 ;  /* 0x0042000000007b1d */ /* 0x000fe20000010000 */
[----:B------:R-:W-:Y:S04]  /*80f0*/  UIADD3 UR40, UPT, UPT, UR49, 0x1, URZ ;  /* 0x0000000131287890 */ /* 0x000fe8000fffe0ff */
[----:B------:R-:W-:Y:S04]  /*8100*/  UISETP.NE.AND UP0, UPT, UR40, 0x4, UPT ;  /* 0x000000042800788c */ /* 0x000fe8000bf05270 */
[----:B------:R-:W-:Y:S01]  /*8110*/  USEL UR40, UR40, URZ, UP0 ;  /* 0x000000ff28287287 */ /* 0x000fe20008000000 */
[----:B------:R2:W-:Y:S01]  /*8120*/  @!P6 SYNCS.ARRIVE.TRANS64.RED.A1T0 RZ, [R85+URZ], RZ ;  /* 0x000000ff55ffe9a7 */ /* 0x0005e200081004ff */
[----:B------:R-:W-:Y:S01]  /*8130*/  BSSY B1, `(.L_x_107) ;  /* 0x0000020000017945 */ /* 0x000fe20003800000 */
[----:B------:R-:W3:Y:S02]  /*8140*/  @!P6 SYNCS.PHASECHK.TRANS64.TRYWAIT P0, [R0+URZ+0x30], R3 ;  /* 0x000030030000e5a7 */ /* 0x000ee400080011ff */
[----:B---3--:R-:W-:Y:S01]  /*8150*/  @!P6 SEL R103, RZ, 0x1, !P0 ;  /* 0x00000001ff67e807 */ /* 0x008fe20004000000 */
[----:B--2---:R-:W-:Y:S06]  /*8160*/  @P6 BRA `(.L_x_108) ;  /* 0x0000000000706947 */ /* 0x004fec0003800000 */
        /* <DEDUP_REMOVED lines=9> */
[----:B------:R-:W-:Y:S04]  /*8200*/  SHF.L.U32 R7, R171, 0x1f, RZ ;  /* 0x0000001fab077819 */ /* 0x000fe800000006ff */
[----:B------:R-:W2:Y:S02]  /*8210*/  SYNCS.PHASECHK.TRANS64.TRYWAIT P0, [R0+URZ+0x30], R7 ;  /* 0x00003007000075a7 */ /* 0x000ea400080011ff */
[----:B--2---:R-:W-:Y:S05]  /*8220*/  @!P0 BRA `(.L_x_111) ;  /* 0x0000003400008947 */ /* 0x004fea0003800000 */
.L_x_110:
[----:B------:R-:W-:Y:S05]  /*8230*/  BSYNC B0 ;  /* 0x0000000000007941 */ /* 0x000fea0003800000 */
.L_x_109:
        /* <DEDUP_REMOVED lines=15> */
.L_x_108:
[----:B------:R-:W-:Y:S05]  /*8330*/  BSYNC B1 ;  /* 0x0000000000017941 */ /* 0x000fea0003800000 */
.L_x_107:
        /* <DEDUP_REMOVED lines=21> */
.L_x_112:
[----:B------:R-:W-:Y:S05]  /*8490*/  WARPSYNC.ALL ;  /* 0x0000000000007948 */ /* 0x000fea0003800000 */
[----:B------:R-:W-:Y:S01]  /*84a0*/  R2UR UR4, R80 ;  /* 0x00000000500472ca */ /* 0x000fe200000e0000 */
[--C-:B----4-:R-:W-:Y:S01]  /*84b0*/  HADD2.F32 R82, -RZ, R88.reuse.H0_H0 ;  /* 0x20000058ff527230 */ /* 0x110fe20000004100 */
[----:B------:R-:W-:Y:S01]  /*84c0*/  ISETP.NE.AND P6, PT, R180, RZ, PT ;  /* 0x000000ffb400720c */ /* 0x000fe20003fc5270 */
[----:B------:R-:W-:Y:S01]  /*84d0*/  HADD2.F32 R83, -RZ, R88.H1_H1 ;  /* 0x30000058ff537230 */ /* 0x000fe20000004100 */
[----:B------:R-:W-:Y:S01]  /*84e0*/  MOV R3, UR40 ;  /* 0x0000002800037c02 */ /* 0x000fe20008000f00 */
[----:B------:R-:W-:Y:S01]  /*84f0*/  BSSY.RECONVERGENT B0, `(.L_x_113) ;  /* 0x0000100000007945 */ /* 0x000fe20003800200 */
[----:B------:R-:W-:Y:S02]  /*8500*/  MOV R84, UR37 ;  /* 0x0000002500547c02 */ /* 0x000fe40008000f00 */
[----:B------:R-:W-:Y:S05]  /*8510*/  ISETP.NE.AND P0, PT, R174, RZ, PT ;  /* 0x000000ffae00720c */ /* 0x000fea0003f05270 */
[----:B------:R-:W3:Y:S02]  /*8520*/  LDTM.x64 R4, tmem[UR4+0x80] ;  /* 0x00008004000479ee */ /* 0x000ee40008340000 */
[----:B------:R-:W-:Y:S04]  /*8530*/  @!P6 LEA R3, R3, UR46, 0x3 ;  /* 0x0000002e0303ec11 */ /* 0x000fe8000f8e18ff */
[----:B------:R-:W-:Y:S04]  /*8540*/  @!P6 IADD3 R3, PT, PT, R3, 0x50, RZ ;  /* 0x000000500303e810 */ /* 0x000fe80007ffe0ff */
[----:B------:R-:W-:Y:S01]  /*8550*/  @!P6 PRMT R84, R84, 0x654, R3 ;  /* 0x000006545454e816 */ /* 0x000fe20000000003 */
[C---:B---3--:R-:W-:Y:S01]  /*8560*/  FMUL R0, R78.reuse, R4 ;  /* 0x000000044e007220 */ /* 0x048fe20000400000 */
[C---:B------:R-:W-:Y:S01]  /*8570*/  FMUL R3, R78.reuse, R6 ;  /* 0x000000064e037220 */ /* 0x040fe20000400000 */
[C---:B------:R-:W-:Y:S01]  /*8580*/  FMUL R4, R78.reuse, R8 ;  /* 0x000000084e047220 */ /* 0x040fe20000400000 */
[C---:B------:R-:W-:Y:S01]  /*8590*/  FMUL R6, R78.reuse, R10 ;  /* 0x0000000a4e067220 */ /* 0x040fe20000400000 */
[C---:B------:R-:W-:Y:S01]  /*85a0*/  FFMA R0, R81.reuse, R82, R0 ;  /* 0x0000005251007223 */ /* 0x040fe20000000000 */
[C---:B------:R-:W-:Y:S01]  /*85b0*/  FMUL R8, R78.reuse, R12 ;  /* 0x0000000c4e087220 */ /* 0x040fe20000400000 */
        /* <DEDUP_REMOVED lines=38> */
[--C-:B------:R-:W-:Y:S02]  /*8820*/  HADD2.F32 R64, -RZ, R89.reuse.H0_H0 ;  /* 0x20000059ff407230 */ /* 0x100fe40000004100 */
[C---:B------:R-:W-:Y:S01]  /*8830*/  FMUL R49, R78.reuse, R53 ;  /* 0x000000354e317220 */ /* 0x040fe20000400000 */
[C---:B------:R-:W-:Y:S01]  /*8840*/  FMUL R62, R78.reuse, R66 ;  /* 0x000000424e3e7220 */ /* 0x040fe20000400000 */
[----:B------:R-:W-:Y:S02]  /*8850*/  HADD2.F32 R66, -RZ, R89.H1_H1 ;  /* 0x30000059ff427230 */ /* 0x000fe40000004100 */
[C---:B------:R-:W-:Y:S01]  /*8860*/  FMUL R53, R78.reuse, R57 ;  /* 0x000000394e357220 */ /* 0x040fe20000400000 */
[C---:B------:R-:W-:Y:S01]  /*8870*/  FMUL R7, R78.reuse, R7 ;  /* 0x000000074e077220 */ /* 0x040fe20000400000 */
[C---:B------:R-:W-:Y:S01]  /*8880*/  FMUL R57, R78.reuse, R61 ;  /* 0x0000003d4e397220 */ /* 0x040fe20000400000 */
[----:B------:R-:W-:Y:S01]  /*8890*/  FMUL R61, R78, R65 ;  /* 0x000000414e3d7220 */ /* 0x000fe20000400000 */
[--C-:B------:R-:W-:Y:S02]  /*88a0*/  HADD2.F32 R65, -RZ, R90.reuse.H0_H0 ;  /* 0x2000005aff417230 */ /* 0x100fe40000004100 */
[C---:B------:R-:W-:Y:S01]  /*88b0*/  FFMA R2, R81.reuse, R83, R2 ;  /* 0x0000005351027223 */ /* 0x040fe20000000002 */
[C---:B------:R-:W-:Y:S01]  /*88c0*/  FFMA R3, R81.reuse, R64, R3 ;  /* 0x0000004051037223 */ /* 0x040fe20000000003 */
[----:B------:R-:W-:Y:S02]  /*88d0*/  HADD2.F32 R64, -RZ, R90.H1_H1 ;  /* 0x3000005aff407230 */ /* 0x000fe40000004100 */
[C---:B------:R-:W-:Y:S01]  /*88e0*/  FFMA R7, R81.reuse, R66, R7 ;  /* 0x0000004251077223 */ /* 0x040fe20000000007 */
[----:B------:R-:W-:Y:S01]  /*88f0*/  FFMA R4, R81, R65, R4 ;  /* 0x0000004151047223 */ /* 0x000fe20000000004 */
[--C-:B------:R-:W-:Y:S01]  /*8900*/  HADD2.F32 R65, -RZ, R91.reuse.H0_H0 ;  /* 0x2000005bff417230 */ /* 0x100fe20000004100 */
[----:B-1----:R-:W-:Y:S01]  /*8910*/  F2FP.RELU.F16.F32.PACK_AB R92, R2, R0 ;  /* 0x00000000025c723e */ /* 0x002fe200000008ff */
[----:B------:R-:W-:Y:S01]  /*8920*/  HADD2.F32 R0, -RZ, R91.H1_H1 ;  /* 0x3000005bff007230 */ /* 0x000fe20000004100 */
[----:B------:R-:W-:Y:S01]  /*8930*/  F2FP.RELU.F16.F32.PACK_AB R93, R7, R3 ;  /* 0x00000003075d723e */ /* 0x000fe200000008ff */
[--C-:B--2---:R-:W-:Y:S02]  /*8940*/  HADD2.F32 R3, -RZ, R96.reuse.H0_H0 ;  /* 0x20000060ff037230 */ /* 0x104fe40000004100 */
[C---:B------:R-:W-:Y:S01]  /*8950*/  FMUL R11, R78.reuse, R11 ;  /* 0x0000000b4e0b7220 */ /* 0x040fe20000400000 */
[----:B------:R-:W-:Y:S02]  /*8960*/  HADD2.F32 R2, -RZ, R96.H1_H1 ;  /* 0x30000060ff027230 */ /* 0x000fe40000004100 */
[C---:B------:R-:W-:Y:S01]  /*8970*/  FFMA R5, R81.reuse, R64, R5 ;  /* 0x0000004051057223 */ /* 0x040fe20000000005 */
[C---:B------:R-:W-:Y:S01]  /*8980*/  FFMA R6, R81.reuse, R65, R6 ;  /* 0x0000004151067223 */ /* 0x040fe20000000006 */
[C---:B------:R-:W-:Y:S01]  /*8990*/  FFMA R11, R81.reuse, R0, R11 ;  /* 0x00000000510b7223 */ /* 0x040fe2000000000b */
[--C-:B------:R-:W-:Y:S02]  /*89a0*/  HADD2.F32 R0, -RZ, R97.reuse.H0_H0 ;  /* 0x20000061ff007230 */ /* 0x100fe40000004100 */
[C---:B------:R-:W-:Y:S01]  /*89b0*/  FFMA R8, R81.reuse, R3, R8 ;  /* 0x0000000351087223 */ /* 0x040fe20000000008 */
[--C-:B------:R-:W-:Y:S02]  /*89c0*/  HADD2.F32 R3, -RZ, R98.reuse.H0_H0 ;  /* 0x20000062ff037230 */ /* 0x100fe40000004100 */
[C---:B------:R-:W-:Y:S01]  /*89d0*/  FFMA R9, R81.reuse, R2, R9 ;  /* 0x0000000251097223 */ /* 0x040fe20000000009 */
[----:B------:R-:W-:Y:S02]  /*89e0*/  HADD2.F32 R2, -RZ, R97.H1_H1 ;  /* 0x30000061ff027230 */ /* 0x000fe40000004100 */
[C---:B------:R-:W-:Y:S01]  /*89f0*/  FMUL R15, R78.reuse, R15 ;  /* 0x0000000f4e0f7220 */ /* 0x040fe20000400000 */
[----:B------:R-:W-:Y:S01]  /*8a00*/  FFMA R10, R81, R0, R10 ;  /* 0x00000000510a7223 */ /* 0x000fe2000000000a */
[----:B------:R-:W-:Y:S01]  /*8a10*/  HADD2.F32 R0, -RZ, R98.H1_H1 ;  /* 0x30000062ff007230 */ /* 0x000fe20000004100 */
[----:B------:R-:W-:Y:S01]  /*8a20*/  F2FP.RELU.F16.F32.PACK_AB R94, R5, R4 ;  /* 0x00000004055e723e */ /* 0x000fe200000008ff */
[--C-:B------:R-:W-:Y:S02]  /*8a30*/  HADD2.F32 R5, -RZ, R104.reuse.H0_H0 ;  /* 0x20000068ff057230 */ /* 0x100fe40000004100 */
[C---:B------:R-:W-:Y:S01]  /*8a40*/  FFMA R15, R81.reuse, R2, R15 ;  /* 0x00000002510f7223 */ /* 0x040fe2000000000f */
[--C-:B------:R-:W-:Y:S02]  /*8a50*/  HADD2.F32 R2, -RZ, R99.reuse.H1_H1 ;  /* 0x30000063ff027230 */ /* 0x100fe40000004100 */
[C---:B------:R-:W-:Y:S01]  /*8a60*/  FFMA R12, R81.reuse, R3, R12 ;  /* 0x00000003510c7223 */ /* 0x040fe2000000000c */
[----:B------:R-:W-:Y:S02]  /*8a70*/  HADD2.F32 R3, -RZ, R99.H0_H0 ;  /* 0x20000063ff037230 */ /* 0x000fe40000004100 */
[C---:B------:R-:W-:Y:S01]  /*8a80*/  FMUL R19, R78.reuse, R19 ;  /* 0x000000134e137220 */ /* 0x040fe20000400000 */
[----:B------:R-:W-:Y:S02]  /*8a90*/  HADD2.F32 R4, -RZ, R107.H1_H1 ;  /* 0x3000006bff047230 */ /* 0x000fe40000004100 */
[C---:B------:R-:W-:Y:S01]  /*8aa0*/  FFMA R13, R81.reuse, R0, R13 ;  /* 0x00000000510d7223 */ /* 0x040fe2000000000d */
[----:B------:R-:W-:Y:S02]  /*8ab0*/  HADD2.F32 R0, -RZ, R104.H1_H1 ;  /* 0x30000068ff007230 */ /* 0x000fe40000004100 */
[C---:B------:R-:W-:Y:S01]  /*8ac0*/  FFMA R14, R81.reuse, R3, R14 ;  /* 0x00000003510e7223 */ /* 0x040fe2000000000e */
[--C-:B------:R-:W-:Y:S02]  /*8ad0*/  HADD2.F32 R3, -RZ, R106.reuse.H0_H0 ;  /* 0x2000006aff037230 */ /* 0x100fe40000004100 */
[C---:B------:R-:W-:Y:S01]  /*8ae0*/  FFMA R19, R81.reuse, R2, R19 ;  /* 0x0000000251137223 */ /* 0x040fe20000000013 */
[----:B------:R-:W-:Y:S02]  /*8af0*/  HADD2.F32 R2, -RZ, R105.H0_H0 ;  /* 0x20000069ff027230 */ /* 0x000fe40000004100 */
[C---:B------:R-:W-:Y:S01]  /*8b00*/  FFMA R16, R81.reuse, R5, R16 ;  /* 0x0000000551107223 */ /* 0x040fe20000000010 */
[----:B------:R-:W-:Y:S02]  /*8b10*/  HADD2.F32 R5, -RZ, R107.H0_H0 ;  /* 0x2000006bff057230 */ /* 0x000fe40000004100 */
[C---:B------:R-:W-:Y:S01]  /*8b20*/  FFMA R17, R81.reuse, R0, R17 ;  /* 0x0000000051117223 */ /* 0x040fe20000000011 */
[----:B------:R-:W-:Y:S02]  /*8b30*/  HADD2.F32 R0, -RZ, R105.H1_H1 ;  /* 0x30000069ff007230 */ /* 0x000fe40000004100 */
[C---:B------:R-:W-:Y:S01]  /*8b40*/  FMUL R23, R78.reuse, R23 ;  /* 0x000000174e177220 */ /* 0x040fe20000400000 */
[C---:B------:R-:W-:Y:S01]  /*8b50*/  FFMA R18, R81.reuse, R2, R18 ;  /* 0x0000000251127223 */ /* 0x040fe20000000012 */
[----:B------:R-:W-:Y:S02]  /*8b60*/  HADD2.F32 R2, -RZ, R106.H1_H1 ;  /* 0x3000006aff027230 */ /* 0x000fe40000004100 */
[C---:B------:R-:W-:Y:S01]  /*8b70*/  FMUL R27, R78.reuse, R27 ;  /* 0x0000001b4e1b7220 */ /* 0x040fe20000400000 */
[C---:B------:R-:W-:Y:S01]  /*8b80*/  FFMA R23, R81.reuse, R0, R23 ;  /* 0x0000000051177223 */ /* 0x040fe20000000017 */
[----:B------:R-:W-:Y:S02]  /*8b90*/  HADD2.F32 R0, -RZ, R112.H0_H0 ;  /* 0x20000070ff007230 */ /* 0x000fe40000004100 */
[C---:B------:R-:W-:Y:S01]  /*8ba0*/  FFMA R20, R81.reuse, R3, R20 ;  /* 0x0000000351147223 */ /* 0x040fe20000000014 */
[----:B------:R-:W-:Y:S02]  /*8bb0*/  HADD2.F32 R3, -RZ, R114.H0_H0 ;  /* 0x20000072ff037230 */ /* 0x000fe40000004100 */
[C---:B------:R-:W-:Y:S01]  /*8bc0*/  FFMA R21, R81.reuse, R2, R21 ;  /* 0x0000000251157223 */ /* 0x040fe20000000015 */
[C---:B------:R-:W-:Y:S01]  /*8bd0*/  FFMA R22, R81.reuse, R5, R22 ;  /* 0x0000000551167223 */ /* 0x040fe20000000016 */
[C---:B------:R-:W-:Y:S01]  /*8be0*/  FFMA R27, R81.reuse, R4, R27 ;  /* 0x00000004511b7223 */ /* 0x040fe2000000001b */
[C---:B------:R-:W-:Y:S01]  /*8bf0*/  FFMA R24, R81.reuse, R0, R24 ;  /* 0x0000000051187223 */ /* 0x040fe20000000018 */
[----:B------:R-:W-:Y:S02]  /*8c00*/  HADD2.F32 R2, -RZ, R112.H1_H1 ;  /* 0x30000070ff027230 */ /* 0x000fe40000004100 */
[C---:B------:R-:W-:Y:S01]  /*8c10*/  FMUL R31, R78.reuse, R31 ;  /* 0x0000001f4e1f7220 */ /* 0x040fe20000400000 */
[----:B------:R-:W-:Y:S02]  /*8c20*/  HADD2.F32 R0, -RZ, R113.H0_H0 ;  /* 0x20000071ff007230 */ /* 0x000fe40000004100 */
[C---:B------:R-:W-:Y:S01]  /*8c30*/  FMUL R35, R78.reuse, R35 ;  /* 0x000000234e237220 */ /* 0x040fe20000400000 */
[----:B------:R-:W-:Y:S02]  /*8c40*/  HADD2.F32 R5, -RZ, R115.H0_H0 ;  /* 0x20000073ff057230 */ /* 0x000fe40000004100 */
[C---:B------:R-:W-:Y:S01]  /*8c50*/  FFMA R25, R81.reuse, R2, R25 ;  /* 0x0000000251197223 */ /* 0x040fe20000000019 */
[----:B------:R-:W-:Y:S02]  /*8c60*/  HADD2.F32 R2, -RZ, R114.H1_H1 ;  /* 0x30000072ff027230 */ /* 0x000fe40000004100 */
[----:B------:R-:W-:Y:S01]  /*8c70*/  FFMA R26, R81, R0, R26 ;  /* 0x00000000511a7223 */ /* 0x000fe2000000001a */
[----:B------:R-:W-:Y:S02]  /*8c80*/  HADD2.F32 R0, -RZ, R113.H1_H1 ;  /* 0x30000071ff007230 */ /* 0x000fe40000004100 */
[C---:B------:R-:W-:Y:S01]  /*8c90*/  FMUL R39, R78.reuse, R39 ;  /* 0x000000274e277220 */ /* 0x040fe20000400000 */
[----:B------:R-:W-:Y:S01]  /*8ca0*/  HADD2.F32 R4, -RZ, R115.H1_H1 ;  /* 0x30000073ff047230 */ /* 0x000fe20000004100 */
[----:B------:R-:W-:Y:S01]  /*8cb0*/  F2FP.RELU.F16.F32.PACK_AB R95, R11, R6 ;  /* 0x000000060b5f723e */ /* 0x000fe200000008ff */
[C---:B------:R-:W-:Y:S01]  /*8cc0*/  FMUL R43, R78.reuse, R43 ;  /* 0x0000002b4e2b7220 */ /* 0x040fe20000400000 */
[C---:B------:R-:W-:Y:S01]  /*8cd0*/  FFMA R31, R81.reuse, R0, R31 ;  /* 0x00000000511f7223 */ /* 0x040fe2000000001f */
[--C-:B------:R-:W-:Y:S02]  /*8ce0*/  HADD2.F32 R0, -RZ, R120.reuse.H0_H0 ;  /* 0x20000078ff007230 */ /* 0x100fe40000004100 */
[C---:B------:R-:W-:Y:S01]  /*8cf0*/  FFMA R28, R81.reuse, R3, R28 ;  /* 0x00000003511c7223 */ /* 0x040fe2000000001c */
[----:B------:R1:W-:Y:S01]  /*8d00*/  STS.128 [R182+UR46+0x8400], R92 ;  /* 0x0084005cb6007988 */ /* 0x0003e20008000c2e */
[C---:B------:R-:W-:Y:S01]  /*8d10*/  FFMA R29, R81.reuse, R2, R29 ;  /* 0x00000002511d7223 */ /* 0x040fe2000000001d */
[C---:B------:R-:W-:Y:S01]  /*8d20*/  FFMA R30, R81.reuse, R5, R30 ;  /* 0x00000005511e7223 */ /* 0x040fe2000000001e */
[C---:B------:R-:W-:Y:S01]  /*8d30*/  FFMA R35, R81.reuse, R4, R35 ;  /* 0x0000000451237223 */ /* 0x040fe20000000023 */
[----:B------:R-:W-:Y:S02]  /*8d40*/  HADD2.F32 R2, -RZ, R120.H1_H1 ;  /* 0x30000078ff027230 */ /* 0x000fe40000004100 */
[----:B------:R-:W-:Y:S01]  /*8d50*/  FFMA R32, R81, R0, R32 ;  /* 0x0000000051207223 */ /* 0x000fe20000000020 */
[--C-:B------:R-:W-:Y:S01]  /*8d60*/  HADD2.F32 R3, -RZ, R121.reuse.H0_H0 ;  /* 0x20000079ff037230 */ /* 0x100fe20000004100 */
[----:B------:R-:W-:Y:S01]  /*8d70*/  F2FP.RELU.F16.F32.PACK_AB R8, R9, R8 ;  /* 0x000000080908723e */ /* 0x000fe200000008ff */
[----:B------:R-:W-:Y:S02]  /*8d80*/  HADD2.F32 R0, -RZ, R121.H1_H1 ;  /* 0x30000079ff007230 */ /* 0x000fe40000004100 */
[C---:B------:R-:W-:Y:S01]  /*8d90*/  FFMA R33, R81.reuse, R2, R33 ;  /* 0x0000000251217223 */ /* 0x040fe20000000021 */
[--C-:B------:R-:W-:Y:S02]  /*8da0*/  HADD2.F32 R5, -RZ, R123.reuse.H0_H0 ;  /* 0x2000007bff057230 */ /* 0x100fe40000004100 */
[C---:B------:R-:W-:Y:S01]  /*8db0*/  FFMA R34, R81.reuse, R3, R34 ;  /* 0x0000000351227223 */ /* 0x040fe20000000022 */
[--C-:B------:R-:W-:Y:S02]  /*8dc0*/  HADD2.F32 R3, -RZ, R122.reuse.H0_H0 ;  /* 0x2000007aff037230 */ /* 0x100fe40000004100 */
[----:B------:R-:W-:Y:S01]  /*8dd0*/  FFMA R39, R81, R0, R39 ;  /* 0x0000000051277223 */ /* 0x000fe20000000027 */
[----:B------:R-:W-:Y:S01]  /*8de0*/  HADD2.F32 R0, -RZ, R122.H1_H1 ;  /* 0x3000007aff007230 */ /* 0x000fe20000004100 */
[----:B------:R-:W-:Y:S01]  /*8df0*/  F2FP.RELU.F16.F32.PACK_AB R9, R15, R10 ;  /* 0x0000000a0f09723e */ /* 0x000fe200000008ff */
[----:B------:R-:W-:Y:S02]  /*8e00*/  HADD2.F32 R2, -RZ, R123.H1_H1 ;  /* 0x3000007bff027230 */ /* 0x000fe40000004100 */
[C---:B------:R-:W-:Y:S01]  /*8e10*/  FFMA R36, R81.reuse, R3, R36 ;  /* 0x0000000351247223 */ /* 0x040fe20000000024 */
[--C-:B------:R-:W-:Y:S02]  /*8e20*/  HADD2.F32 R3, -RZ, R129.reuse.H0_H0 ;  /* 0x20000081ff037230 */ /* 0x100fe40000004100 */
[C---:B------:R-:W-:Y:S01]  /*8e30*/  FFMA R37, R81.reuse, R0, R37 ;  /* 0x0000000051257223 */ /* 0x040fe20000000025 */
[C---:B------:R-:W-:Y:S01]  /*8e40*/  FFMA R38, R81.reuse, R5, R38 ;  /* 0x0000000551267223 */ /* 0x040fe20000000026 */
[--C-:B------:R-:W-:Y:S02]  /*8e50*/  HADD2.F32 R0, -RZ, R128.reuse.H0_H0 ;  /* 0x20000080ff007230 */ /* 0x100fe40000004100 */
[----:B------:R-:W-:Y:S01]  /*8e60*/  FFMA R43, R81, R2, R43 ;  /* 0x00000002512b7223 */ /* 0x000fe2000000002b */
[----:B------:R-:W-:Y:S01]  /*8e70*/  HADD2.F32 R2, -RZ, R128.H1_H1 ;  /* 0x30000080ff027230 */ /* 0x000fe20000004100 */
[----:B------:R-:W-:Y:S01]  /*8e80*/  F2FP.RELU.F16.F32.PACK_AB R10, R13, R12 ;  /* 0x0000000c0d0a723e */ /* 0x000fe200000008ff */
[C---:B------:R-:W-:Y:S01]  /*8e90*/  FMUL R47, R78.reuse, R47 ;  /* 0x0000002f4e2f7220 */ /* 0x040fe20000400000 */
[----:B------:R-:W-:Y:S01]  /*8ea0*/  F2FP.RELU.F16.F32.PACK_AB R11, R19, R14 ;  /* 0x0000000e130b723e */ /* 0x000fe200000008ff */
[C---:B------:R-:W-:Y:S01]  /*8eb0*/  FFMA R40, R81.reuse, R0, R40 ;  /* 0x0000000051287223 */ /* 0x040fe20000000028 */
[----:B------:R-:W-:Y:S02]  /*8ec0*/  HADD2.F32 R0, -RZ, R129.H1_H1 ;  /* 0x30000081ff007230 */ /* 0x000fe40000004100 */
[C---:B------:R-:W-:Y:S01]  /*8ed0*/  FFMA R41, R81.reuse, R2, R41 ;  /* 0x0000000251297223 */ /* 0x040fe20000000029 */
[----:B------:R-:W-:Y:S01]  /*8ee0*/  FFMA R42, R81, R3, R42 ;  /* 0x00000003512a7223 */ /* 0x000fe2000000002a */
[----:B------:R1:W-:Y:S01]  /*8ef0*/  STS.128 [R183+0x8400], R8 ;  /* 0x00840008b7007388 */ /* 0x0003e20000000c00 */
[--C-:B------:R-:W-:Y:S01]  /*8f00*/  HADD2.F32 R3, -RZ, R130.reuse.H0_H0 ;  /* 0x20000082ff037230 */ /* 0x100fe20000004100 */
[----:B------:R-:W-:Y:S01]  /*8f10*/  F2FP.RELU.F16.F32.PACK_AB R16, R17, R16 ;  /* 0x000000101110723e */ /* 0x000fe200000008ff */
[----:B------:R-:W-:Y:S01]  /*8f20*/  HADD2.F32 R2, -RZ, R130.H1_H1 ;  /* 0x30000082ff027230 */ /* 0x000fe20000004100 */
[----:B------:R-:W-:Y:S01]  /*8f30*/  F2FP.RELU.F16.F32.PACK_AB R17, R23, R18 ;  /* 0x000000121711723e */ /* 0x000fe200000008ff */
[----:B------:R-:W-:Y:S01]  /*8f40*/  FFMA R47, R81, R0, R47 ;  /* 0x00000000512f7223 */ /* 0x000fe2000000002f */
[--C-:B------:R-:W-:Y:S01]  /*8f50*/  HADD2.F32 R5, -RZ, R131.reuse.H0_H0 ;  /* 0x20000083ff057230 */ /* 0x100fe20000004100 */
[----:B------:R-:W-:Y:S01]  /*8f60*/  F2FP.RELU.F16.F32.PACK_AB R18, R21, R20 ;  /* 0x000000141512723e */ /* 0x000fe200000008ff */
[----:B------:R-:W-:Y:S01]  /*8f70*/  HADD2.F32 R0, -RZ, R131.H1_H1 ;  /* 0x30000083ff007230 */ /* 0x000fe20000004100 */
[----:B------:R-:W-:Y:S01]  /*8f80*/  F2FP.RELU.F16.F32.PACK_AB R19, R27, R22 ;  /* 0x000000161b13723e */ /* 0x000fe200000008ff */
[C---:B------:R-:W-:Y:S01]  /*8f90*/  FMUL R51, R78.reuse, R51 ;  /* 0x000000334e337220 */ /* 0x040fe20000400000 */
[C---:B------:R-:W-:Y:S01]  /*8fa0*/  FFMA R44, R81.reuse, R3, R44 ;  /* 0x00000003512c7223 */ /* 0x040fe2000000002c */
[C---:B------:R-:W-:Y:S01]  /*8fb0*/  FFMA R45, R81.reuse, R2, R45 ;  /* 0x00000002512d7223 */ /* 0x040fe2000000002d */
[C---:B------:R-:W-:Y:S01]  /*8fc0*/  FFMA R46, R81.reuse, R5, R46 ;  /* 0x00000005512e7223 */ /* 0x040fe2000000002e */
[----:B------:R1:W-:Y:S01]  /*8fd0*/  STS.128 [R181+0x8400], R16 ;  /* 0x00840010b5007388 */ /* 0x0003e20000000c00 */
[----:B------:R-:W-:Y:S01]  /*8fe0*/  FFMA R51, R81, R0, R51 ;  /* 0x0000000051337223 */ /* 0x000fe20000000033 */
[--C-:B------:R-:W-:Y:S01]  /*8ff0*/  HADD2.F32 R3, -RZ, R136.reuse.H0_H0 ;  /* 0x20000088ff037230 */ /* 0x100fe20000004100 */
[----:B------:R-:W-:Y:S01]  /*9000*/  F2FP.RELU.F16.F32.PACK_AB R24, R25, R24 ;  /* 0x000000181918723e */ /* 0x000fe200000008ff */
[----:B------:R-:W-:Y:S01]  /*9010*/  HADD2.F32 R0, -RZ, R136.H1_H1 ;  /* 0x30000088ff007230 */ /* 0x000fe20000004100 */
[----:B------:R-:W-:Y:S01]  /*9020*/  F2FP.RELU.F16.F32.PACK_AB R25, R31, R26 ;  /* 0x0000001a1f19723e */ /* 0x000fe200000008ff */
        /* <DEDUP_REMOVED lines=16> */
[----:B------:R-:W-:Y:S01]  /*9130*/  FFMA R52, R81, R0, R52 ;  /* 0x0000000051347223 */ /* 0x000fe20000000034 */
[----:B------:R-:W-:Y:S01]  /*9140*/  F2FP.RELU.F16.F32.PACK_AB R35, R43, R38 ;  /* 0x000000262b23723e */ /* 0x000fe200000008ff */
[C---:B------:R-:W-:Y:S01]  /*9150*/  FFMA R53, R81.reuse, R2, R53 ;  /* 0x0000000251357223 */ /* 0x040fe20000000035 */
[----:B------:R-:W-:Y:S01]  /*9160*/  FFMA R54, R81, R3, R54 ;  /* 0x0000000351367223 */ /* 0x000fe20000000036 */
[----:B------:R-:W-:Y:S01]  /*9170*/  HADD2.F32 R0, -RZ, R139.H1_H1 ;  /* 0x3000008bff007230 */ /* 0x000fe20000004100 */
[----:B------:R-:W-:Y:S01]  /*9180*/  F2FP.RELU.F16.F32.PACK_AB R40, R41, R40 ;  /* 0x000000282928723e */ /* 0x000fe200000008ff */
[----:B------:R1:W-:Y:S01]  /*9190*/  STS.128 [R179+0x8400], R32 ;  /* 0x00840020b3007388 */ /* 0x0003e20000000c00 */
[C---:B------:R-:W-:Y:S01]  /*91a0*/  FMUL R59, R78.reuse, R59 ;  /* 0x0000003b4e3b7220 */ /* 0x040fe20000400000 */
[--C-:B------:R-:W-:Y:S01]  /*91b0*/  HADD2.F32 R3, -RZ, R144.reuse.H0_H0 ;  /* 0x20000090ff037230 */ /* 0x100fe20000004100 */
[----:B------:R-:W-:Y:S01]  /*91c0*/  F2FP.RELU.F16.F32.PACK_AB R41, R47, R42 ;  /* 0x0000002a2f29723e */ /* 0x000fe200000008ff */
[----:B------:R-:W-:Y:S01]  /*91d0*/  HADD2.F32 R2, -RZ, R144.H1_H1 ;  /* 0x30000090ff027230 */ /* 0x000fe20000004100 */
[----:B------:R-:W-:Y:S01]  /*91e0*/  F2FP.RELU.F16.F32.PACK_AB R42, R45, R44 ;  /* 0x0000002c2d2a723e */ /* 0x000fe200000008ff */
[--C-:B------:R-:W-:Y:S01]  /*91f0*/  HADD2.F32 R5, -RZ, R145.reuse.H0_H0 ;  /* 0x20000091ff057230 */ /* 0x100fe20000004100 */
        /* <DEDUP_REMOVED lines=8> */
[----:B------:R-:W-:Y:S01]  /*9280*/  FFMA R58, R81, R5, R58 ;  /* 0x00000005513a7223 */ /* 0x000fe2000000003a */
[----:B------:R-:W-:Y:S01]  /*9290*/  HADD2.F32 R2, -RZ, R146.H1_H1 ;  /* 0x30000092ff027230 */ /* 0x000fe20000004100 */
[----:B------:R-:W-:Y:S01]  /*92a0*/  F2FP.RELU.F16.F32.PACK_AB R48, R49, R48 ;  /* 0x000000303130723e */ /* 0x000fe200000008ff */
[--C-:B------:R-:W-:Y:S01]  /*92b0*/  HADD2.F32 R5, -RZ, R147.reuse.H0_H0 ;  /* 0x20000093ff057230 */ /* 0x100fe20000004100 */
[----:B------:R-:W-:Y:S01]  /*92c0*/  F2FP.RELU.F16.F32.PACK_AB R49, R55, R50 ;  /* 0x000000323731723e */ /* 0x000fe200000008ff */
[----:B------:R-:W-:Y:S02]  /*92d0*/  HADD2.F32 R4, -RZ, R147.H1_H1 ;  /* 0x30000093ff047230 */ /* 0x000fe40000004100 */
[----:B------:R-:W-:Y:S01]  /*92e0*/  FFMA R63, R81, R0, R63 ;  /* 0x00000000513f7223 */ /* 0x000fe2000000003f */
[----:B------:R-:W-:Y:S01]  /*92f0*/  FMUL R67, R78, R67 ;  /* 0x000000434e437220 */ /* 0x000fe20000400000 */
[----:B------:R-:W-:Y:S01]  /*9300*/  F2FP.RELU.F16.F32.PACK_AB R50, R53, R52 ;  /* 0x000000343532723e */ /* 0x000fe200000008ff */
[----:B------:R-:W-:Y:S01]  /*9310*/  FFMA R60, R81, R3, R60 ;  /* 0x00000003513c7223 */ /* 0x000fe2000000003c */
[----:B------:R-:W-:Y:S01]  /*9320*/  F2FP.RELU.F16.F32.PACK_AB R51, R59, R54 ;  /* 0x000000363b33723e */ /* 0x000fe200000008ff */
[C---:B------:R-:W-:Y:S01]  /*9330*/  FFMA R61, R81.reuse, R2, R61 ;  /* 0x00000002513d7223 */ /* 0x040fe2000000003d */
[C---:B------:R-:W-:Y:S01]  /*9340*/  FFMA R62, R81.reuse, R5, R62 ;  /* 0x00000005513e7223 */ /* 0x040fe2000000003e */
[----:B------:R-:W-:Y:S01]  /*9350*/  FFMA R67, R81, R4, R67 ;  /* 0x0000000451437223 */ /* 0x000fe20000000043 */
[----:B------:R-:W-:Y:S01]  /*9360*/  F2FP.RELU.F16.F32.PACK_AB R56, R57, R56 ;  /* 0x000000383938723e */ /* 0x000fe200000008ff */
[----:B------:R1:W-:Y:S01]  /*9370*/  STS.128 [R178+0x8400], R48 ;  /* 0x00840030b2007388 */ /* 0x0003e20000000c00 */
[----:B------:R-:W-:Y:S02]  /*9380*/  F2FP.RELU.F16.F32.PACK_AB R57, R63, R58 ;  /* 0x0000003a3f39723e */ /* 0x000fe400000008ff */
        /* <DEDUP_REMOVED lines=22> */
.L_x_114:
[----:B------:R-:W-:Y:S05]  /*94f0*/  BSYNC.RECONVERGENT B0 ;  /* 0x0000000000007941 */ /* 0x000fea0003800200 */
.L_x_113:
        /* <DEDUP_REMOVED lines=13> */
[----:B-1----:R-:W-:Y:S04]  /*95d0*/  @P1 IADD3 R9, PT, PT, R101, UR46, RZ ;  /* 0x0000002e65091c10 */ /* 0x002fe8000fffe0ff */
[----:B------:R-:W-:Y:S01]  /*95e0*/  @P1 IADD3 R7, PT, PT, R102, R9, RZ ;  /* 0x0000000966071210 */ /* 0x000fe20007ffe0ff */
[--C-:B------:R-:W-:Y:S02]  /*95f0*/  @P1 IMAD.IADD R5, R100, 0x1, R9.reuse ;  /* 0x0000000164051824 */ /* 0x100fe400078e0209 */
[----:B------:R-:W-:Y:S01]  /*9600*/  @P1 IMAD.IADD R2, R110, 0x1, R9 ;  /* 0x000000016e021824 */ /* 0x000fe200078e0209 */
[----:B------:R-:W-:Y:S06]  /*9610*/  @P0 BRA `(.L_x_118) ;  /* 0x00000000000c0947 */ /* 0x000fec0003800000 */
[----:B------:R-:W-:Y:S04]  /*9620*/  SHF.L.U32 R0, R171, 0x1f, RZ ;  /* 0x0000001fab007819 */ /* 0x000fe800000006ff */
[----:B------:R-:W1:Y:S02]  /*9630*/  SYNCS.PHASECHK.TRANS64.TRYWAIT P0, [R3+URZ+0x30], R0 ;  /* 0x00003000030075a7 */ /* 0x000e6400080011ff */
[----:B-1----:R-:W-:Y:S05]  /*9640*/  @!P0 BRA `(.L_x_119) ;  /* 0x00000020000c8947 */ /* 0x002fea0003800000 */
.L_x_118:
[----:B------:R-:W-:Y:S05]  /*9650*/  BSYNC B0 ;  /* 0x0000000000007941 */ /* 0x000fea0003800000 */
.L_x_117:
[----:B------:R-:W-:Y:S11]  /*9660*/  ISETP.NE.AND P0, PT, R108, RZ, PT ;  /* 0x000000ff6c00720c */ /* 0x000ff60003f05270 */
[----:B------:R-:W-:Y:S02]  /*9670*/  @!UPT UIADD3 URZ, UPT, UPT, URZ, URZ, URZ ;  /* 0x000000fffffff290 */ /* 0x000fe4000fffe0ff */
[----:B------:R2:W3:Y:S01]  /*9680*/  @P0 LDS.128 R88, [R101+UR46+0x400] ;  /* 0x0004002e65580984 */ /* 0x0004e20008000c00 */
[----:B-1----:R-:W-:Y:S01]  /*9690*/  @P0 IMAD.IADD R3, R102, 0x1, R5 ;  /* 0x0000000166030824 */ /* 0x002fe200078e0205 */
[C---:B------:R-:W-:Y:S01]  /*96a0*/  @P0 IADD3 R4, PT, PT, R110.reuse, R5, RZ ;  /* 0x000000056e040210 */ /* 0x040fe20007ffe0ff */
[C---:B------:R-:W-:Y:S01]  /*96b0*/  @P0 IMAD.IADD R0, R110.reuse, 0x1, R7 ;  /* 0x000000016e000824 */ /* 0x040fe200078e0207 */
[----:B------:R2:W4:Y:S02]  /*96c0*/  @P0 LDS.128 R96, [R2+0x400] ;  /* 0x0004000002600984 */ /* 0x0005240000000c00 */
[----:B------:R-:W-:Y:S02]  /*96d0*/  @P0 IADD3 R110, PT, PT, R110, R3, RZ ;  /* 0x000000036e6e0210 */ /* 0x000fe40007ffe0ff */
[----:B------:R2:W1:Y:S04]  /*96e0*/  @P0 LDS.128 R104, [R7+0x400] ;  /* 0x0004000007680984 */ /* 0x0004680000000c00 */
[----:B------:R2:W1:Y:S04]  /*96f0*/  @P0 LDS.128 R112, [R0+0x400] ;  /* 0x0004000000700984 */ /* 0x0004680000000c00 */
[----:B------:R2:W1:Y:S04]  /*9700*/  @P0 LDS.128 R120, [R5+0x400] ;  /* 0x0004000005780984 */ /* 0x0004680000000c00 */
[----:B------:R2:W1:Y:S04]  /*9710*/  @P0 LDS.128 R128, [R4+0x400] ;  /* 0x0004000004800984 */ /* 0x0004680000000c00 */
[----:B------:R2:W1:Y:S04]  /*9720*/  @P0 LDS.128 R136, [R3+0x400] ;  /* 0x0004000003880984 */ /* 0x0004680000000c00 */
[----:B------:R2:W1:Y:S02]  /*9730*/  @P0 LDS.128 R144, [R110+0x400] ;  /* 0x000400006e900984 */ /* 0x0004640000000c00 */
.L_x_116:
[----:B------:R-:W-:Y:S05]  /*9740*/  BSYNC B1 ;  /* 0x0000000000017941 */ /* 0x000fea0003800000 */
.L_x_115:
[----:B--2---:R-:W-:Y:S05]  /*9750*/  VIADD R3, R80, 0xc0 ;  /* 0x000000c050037836 */ /* 0x004fea0000000000 */
[----:B------:R-:W-:Y:S04]  /*9760*/  SHF.R.U32.HI R3, RZ, 0x15, R3 ;  /* 0x00000015ff037819 */ /* 0x000fe80000011603 */
[----:B------:R-:W-:Y:S11]  /*9770*/  LOP3.LUT P0, RZ, R3, 0x3, R166, 0x48, !PT ;  /* 0x0000000303ff7812 */ /* 0x000ff600078048a6 */
[----:B------:R-:W-:Y:S02]  /*9780*/  @!UPT UIADD3 URZ, UPT, UPT, URZ, URZ, URZ ;  /* 0x000000fffffff290 */ /* 0x000fe4000fffe0ff */
[----:B------:R-:W-:Y:S05]  /*9790*/  @!P0 BRA `(.L_x_120) ;  /* 0x0000000000408947 */ /* 0x000fea0003800000 */
[----:B------:R-:W2:Y:S01]  /*97a0*/  LDCU.64 UR8, c[0x4][0x70] ;  /* 0x01000e00ff0877ac */ /* 0x000ea20008000a00 */
[----:B------:R-:W-:Y:S01]  /*97b0*/  MOV R3, 0x0 ;  /* 0x0000000000037802 */ /* 0x000fe20000000f00 */
[----:B------:R-:W-:Y:S02]  /*97c0*/  HFMA2 R12, -RZ, RZ, 0, 5.9604644775390625e-08 ;  /* 0x00000001ff0c7431 */ /* 0x000fe400000001ff */
[----:B-1----:R-:W-:Y:S02]  /*97d0*/  IMAD.MOV.U32 R8, RZ, RZ, 0x192 ;  /* 0x00000192ff087424 */ /* 0x002fe400078e00ff */
[----:B------:R-:W-:Y:S01]  /*97e0*/  IMAD.MOV.U32 R13, RZ, RZ, RZ ;  /* 0x000000ffff0d7224 */ /* 0x000fe200078e00ff */
[----:B------:R-:W1:Y:S01]  /*97f0*/  LDCU.64 UR6, c[0x4][0x78] ;  /* 0x01000f00ff0677ac */ /* 0x000e620008000a00 */
[----:B------:R-:W3:Y:S01]  /*9800*/  LDC.64 R2, c[0x4][R3] ;  /* 0x0100000003027b82 */ /* 0x000ee20000000a00 */
[----:B------:R-:W5:Y:S01]  /*9810*/  LDCU.64 UR4, c[0x4][0x10] ;  /* 0x01000200ff0477ac */ /* 0x000f620008000a00 */
[----:B--2---:R-:W-:Y:S01]  /*9820*/  MOV R5, UR9 ;  /* 0x0000000900057c02 */ /* 0x004fe20008000f00 */
[----:B------:R-:W-:Y:S01]  /*9830*/  IMAD.U32 R4, RZ, RZ, UR8 ;  /* 0x00000008ff047e24 */ /* 0x000fe2000f8e00ff */
[----:B-1----:R-:W-:Y:S01]  /*9840*/  MOV R7, UR7 ;  /* 0x0000000700077c02 */ /* 0x002fe20008000f00 */
[----:B------:R-:W-:Y:S01]  /*9850*/  IMAD.U32 R6, RZ, RZ, UR6 ;  /* 0x00000006ff067e24 */ /* 0x000fe2000f8e00ff */
[----:B-----5:R-:W-:Y:S01]  /*9860*/  MOV R11, UR5 ;  /* 0x00000005000b7c02 */ /* 0x020fe20008000f00 */
[----:B------:R-:W-:Y:S02]  /*9870*/  IMAD.U32 R10, RZ, RZ, UR4 ;  /* 0x00000004ff0a7e24 */ /* 0x000fe4000f8e00ff */
[----:B------:R-:W-:Y:S07]  /*9880*/  LEPC R20, `(.L_x_120) ;  /* 0x000000001014794e */ /* 0x000fee0000000000 */
[----:B---34-:R-:W-:Y:S05]  /*9890*/  CALL.ABS.NOINC R2 ;  /* 0x0000000002007343 */ /* 0x018fea0003c00000 */
.L_x_120:
[----:B------:R-:W-:Y:S01]  /*98a0*/  ISETP.NE.AND P0, PT, R174, RZ, PT ;  /* 0x000000ffae00720c */ /* 0x000fe20003f05270 */
[----:B------:R-:W-:Y:S05]  /*98b0*/  WARPSYNC.ALL ;  /* 0x0000000000007948 */ /* 0x000fea0003800000 */
[----:B------:R-:W-:Y:S01]  /*98c0*/  R2UR UR4, R80 ;  /* 0x00000000500472ca */ /* 0x000fe200000e0000 */
[--C-:B---3--:R-:W-:Y:S01]  /*98d0*/  HADD2.F32 R82, -RZ, R88.reuse.H0_H0 ;  /* 0x20000058ff527230 */ /* 0x108fe20000004100 */
[----:B------:R-:W-:Y:S01]  /*98e0*/  R2UR UR5, R87 ;  /* 0x00000000570572ca */ /* 0x000fe200000e0000 */
[----:B------:R-:W-:Y:S01]  /*98f0*/  HADD2.F32 R84, -RZ, R88.H1_H1 ;  /* 0x30000058ff547230 */ /* 0x000fe20000004100 */
[----:B------:R-:W-:Y:S01]  /*9900*/  BSSY.RECONVERGENT B0, `(.L_x_121) ;  /* 0x00000fd000007945 */ /* 0x000fe20003800200 */
[--C-:B------:R-:W-:Y:S02]  /*9910*/  HADD2.F32 R83, -RZ, R89.reuse.H0_H0 ;  /* 0x20000059ff537230 */ /* 0x100fe40000004100 */
[----:B------:R-:W-:Y:S02]  /*9920*/  HADD2.F32 R86, -RZ, R89.H1_H1 ;  /* 0x30000059ff567230 */ /* 0x000fe40000004100 */
[--C-:B------:R-:W-:Y:S02]  /*9930*/  HADD2.F32 R85, -RZ, R90.reuse.H0_H0 ;  /* 0x2000005aff557230 */ /* 0x100fe40000004100 */
[----:B------:R-:W-:Y:S02]  /*9940*/  HADD2.F32 R88, -RZ, R90.H1_H1 ;  /* 0x3000005aff587230 */ /* 0x000fe40000004100 */
[----:B-1----:R-:W1:Y:S01]  /*9950*/  LDTM.x64 R4, tmem[UR4+0xc0] ;  /* 0x0000c004000479ee */ /* 0x002e620008340000 */
[----:B------:R-:W-:Y:S01]  /*9960*/  NOP ;  /* 0x0000000000007918 */ /* 0x000fe20000000000 */
[----:B------:R-:W-:Y:S01]  /*9970*/  UIADD3 UR5, UPT, UPT, UR5, 0xb0, URZ ;  /* 0x000000b005057890 */ /* 0x000fe2000fffe0ff */
[--C-:B------:R-:W-:Y:S02]  /*9980*/  HADD2.F32 R87, -RZ, R91.reuse.H0_H0 ;  /* 0x2000005bff577230 */ /* 0x100fe40000004100 */
[----:B------:R-:W-:Y:S01]  /*9990*/  HADD2.F32 R90, -RZ, R91.H1_H1 ;  /* 0x3000005bff5a7230 */ /* 0x000fe20000004100 */
[----:B------:R-:W-:Y:S01]  /*99a0*/  UPRMT UR5, UR37, 0x654, UR5 ;  /* 0x0000065425057896 */ /* 0x000fe20008000005 */
[--C-:B----4-:R-:W-:Y:S02]  /*99b0*/  HADD2.F32 R89, -RZ, R96.reuse.H0_H0 ;  /* 0x20000060ff597230 */ /* 0x110fe40000004100 */
[----:B------:R-:W-:Y:S02]  /*99c0*/  HADD2.F32 R91, -RZ, R96.H1_H1 ;  /* 0x30000060ff5b7230 */ /* 0x000fe40000004100 */
[--C-:B------:R-:W-:Y:S02]  /*99d0*/  HADD2.F32 R92, -RZ, R97.reuse.H0_H0 ;  /* 0x20000061ff5c7230 */ /* 0x100fe40000004100 */
[----:B------:R-:W-:Y:S02]  /*99e0*/  HADD2.F32 R94, -RZ, R97.H1_H1 ;  /* 0x30000061ff5e7230 */ /* 0x000fe40000004100 */
[----:B-1----:R-:W-:Y:S01]  /*99f0*/  SYNCS.ARRIVE.TRANS64.RED.A1T0 RZ, [UR5], RZ ;  /* 0x000000ffffff79a7 */ /* 0x002fe20008100405 */
[--C-:B------:R-:W-:Y:S02]  /*9a00*/  HADD2.F32 R93, -RZ, R98.reuse.H0_H0 ;  /* 0x20000062ff5d7230 */ /* 0x100fe40000004100 */
[----:B------:R-:W-:Y:S02]  /*9a10*/  HADD2.F32 R96, -RZ, R98.H1_H1 ;  /* 0x30000062ff607230 */ /* 0x000fe40000004100 */
[--C-:B------:R-:W-:Y:S02]  /*9a20*/  HADD2.F32 R95, -RZ, R99.reuse.H0_H0 ;  /* 0x20000063ff5f7230 */ /* 0x100fe40000004100 */
[----:B------:R-:W-:Y:S02]  /*9a30*/  HADD2.F32 R98, -RZ, R99.H1_H1 ;  /* 0x30000063ff627230 */ /* 0x000fe40000004100 */
[C---:B------:R-:W-:Y:S01]  /*9a40*/  FMUL R4, R78.reuse, R4 ;  /* 0x000000044e047220 */ /* 0x040fe20000400000 */
[C---:B------:R-:W-:Y:S01]  /*9a50*/  FMUL R5, R78.reuse, R5 ;  /* 0x000000054e057220 */ /* 0x040fe20000400000 */
[C---:B------:R-:W-:Y:S01]  /*9a60*/  FMUL R6, R78.reuse, R6 ;  /* 0x000000064e067220 */ /* 0x040fe20000400000 */
[C---:B------:R-:W-:Y:S01]  /*9a70*/  FMUL R7, R78.reuse, R7 ;  /* 0x000000074e077220 */ /* 0x040fe20000400000 */
[C---:B------:R-:W-:Y:S01]  /*9a80*/  FFMA R4, R81.reuse, R82, R4 ;  /* 0x0000005251047223 */ /* 0x040fe20000000004 */
[C---:B------:R-:W-:Y:S01]  /*9a90*/  FFMA R5, R81.reuse, R84, R5 ;  /* 0x0000005451057223 */ /* 0x040fe20000000005 */
[C---:B------:R-:W-:Y:S01]  /*9aa0*/  FFMA R6, R81.reuse, R83, R6 ;  /* 0x0000005351067223 */ /* 0x040fe20000000006 */
[----:B------:R-:W-:Y:S01]  /*9ab0*/  FFMA R7, R81, R86, R7 ;  /* 0x0000005651077223 */ /* 0x000fe20000000007 */
[C---:B------:R-:W-:Y:S01]  /*9ac0*/  FMUL R8, R78.reuse, R8 ;  /* 0x000000084e087220 */ /* 0x040fe20000400000 */
[C---:B------:R-:W-:Y:S01]  /*9ad0*/  FMUL R9, R78.reuse, R9 ;  /* 0x000000094e097220 */ /* 0x040fe20000400000 */
[----:B------:R-:W-:Y:S01]  /*9ae0*/  F2FP.RELU.F16.F32.PACK_AB R4, R5, R4 ;  /* 0x000000040504723e */ /* 0x000fe200000008ff */
[C---:B------:R-:W-:Y:S01]  /*9af0*/  FMUL R10, R78.reuse, R10 ;  /* 0x0000000a4e0a7220 */ /* 0x040fe20000400000 */
[----:B------:R-:W-:Y:S01]  /*9b00*/  F2FP.RELU.F16.F32.PACK_AB R5, R7, R6 ;  /* 0x000000060705723e */ /* 0x000fe200000008ff */
[C---:B------:R-:W-:Y:S01]  /*9b10*/  FFMA R8, R81.reuse, R85, R8 ;  /* 0x0000005551087223 */ /* 0x040fe20000000008 */
[C---:B------:R-:W-:Y:S01]  /*9b20*/  FFMA R9, R81.reuse, R88, R9 ;  /* 0x0000005851097223 */ /* 0x040fe20000000009 */
[----:B------:R-:W-:Y:S01]  /*9b30*/  FFMA R10, R81, R87, R10 ;  /* 0x00000057510a7223 */ /* 0x000fe2000000000a */
[C---:B------:R-:W-:Y:S01]  /*9b40*/  FMUL R11, R78.reuse, R11 ;  /* 0x0000000b4e0b7220 */ /* 0x040fe20000400000 */
[C---:B------:R-:W-:Y:S01]  /*9b50*/  FMUL R0, R78.reuse, R12 ;  /* 0x0000000c4e007220 */ /* 0x040fe20000400000 */
[C---:B------:R-:W-:Y:S01]  /*9b60*/  FMUL R2, R78.reuse, R13 ;  /* 0x0000000d4e027220 */ /* 0x040fe20000400000 */
[----:B------:R-:W-:Y:S01]  /*9b70*/  F2FP.RELU.F16.F32.PACK_AB R6, R9, R8 ;  /* 0x000000080906723e */ /* 0x000fe200000008ff */
[C---:B------:R-:W-:Y:S01]  /*9b80*/  FFMA R11, R81.reuse, R90, R11 ;  /* 0x0000005a510b7223 */ /* 0x040fe2000000000b */
[C---:B------:R-:W-:Y:S01]  /*9b90*/  FFMA R0, R81.reuse, R89, R0 ;  /* 0x0000005951007223 */ /* 0x040fe20000000000 */
[----:B------:R-:W-:Y:S01]  /*9ba0*/  FFMA R2, R81, R91, R2 ;  /* 0x0000005b51027223 */ /* 0x000fe20000000002 */
[C---:B------:R-:W-:Y:S01]  /*9bb0*/  FMUL R3, R78.reuse, R14 ;  /* 0x0000000e4e037220 */ /* 0x040fe20000400000 */
[C---:B------:R-:W-:Y:S01]  /*9bc0*/  FMUL R15, R78.reuse, R15 ;  /* 0x0000000f4e0f7220 */ /* 0x040fe20000400000 */
[----:B------:R-:W-:Y:S01]  /*9bd0*/  F2FP.RELU.F16.F32.PACK_AB R7, R11, R10 ;  /* 0x0000000a0b07723e */ /* 0x000fe200000008ff */
[----:B------:R-:W-:Y:S01]  /*9be0*/  FMUL R12, R78, R16 ;  /* 0x000000104e0c7220 */ /* 0x000fe20000400000 */
[----:B------:R-:W-:Y:S01]  /*9bf0*/  F2FP.RELU.F16.F32.PACK_AB R8, R2, R0 ;  /* 0x000000000208723e */ /* 0x000fe200000008ff */
[C---:B------:R-:W-:Y:S01]  /*9c00*/  FFMA R3, R81.reuse, R92, R3 ;  /* 0x0000005c51037223 */ /* 0x040fe20000000003 */
[C---:B------:R-:W-:Y:S01]  /*9c10*/  FFMA R15, R81.reuse, R94, R15 ;  /* 0x0000005e510f7223 */ /* 0x040fe2000000000f */
[----:B------:R1:W-:Y:S01]  /*9c20*/  STS.128 [R182+UR46+0xc400], R4 ;  /* 0x00c40004b6007988 */ /* 0x0003e20008000c2e */
[----:B------:R-:W-:Y:S01]  /*9c30*/  FFMA R12, R81, R93, R12 ;  /* 0x0000005d510c7223 */ /* 0x000fe2000000000c */
[C---:B------:R-:W-:Y:S01]  /*9c40*/  FMUL R13, R78.reuse, R17 ;  /* 0x000000114e0d7220 */ /* 0x040fe20000400000 */
[C---:B------:R-:W-:Y:S01]  /*9c50*/  FMUL R14, R78.reuse, R18 ;  /* 0x000000124e0e7220 */ /* 0x040fe20000400000 */
[----:B------:R-:W-:Y:S01]  /*9c60*/  F2FP.RELU.F16.F32.PACK_AB R9, R15, R3 ;  /* 0x000000030f09723e */ /* 0x000fe200000008ff */
[--C-:B------:R-:W-:Y:S02]  /*9c70*/  HADD2.F32 R97, -RZ, R104.reuse.H0_H0 ;  /* 0x20000068ff617230 */ /* 0x100fe40000004100 */
[C---:B------:R-:W-:Y:S01]  /*9c80*/  FFMA R13, R81.reuse, R96, R13 ;  /* 0x00000060510d7223 */ /* 0x040fe2000000000d */
[----:B------:R-:W-:Y:S01]  /*9c90*/  FFMA R14, R81, R95, R14 ;  /* 0x0000005f510e7223 */ /* 0x000fe2000000000e */
[C---:B------:R-:W-:Y:S01]  /*9ca0*/  FMUL R19, R78.reuse, R19 ;  /* 0x000000134e137220 */ /* 0x040fe20000400000 */
[----:B------:R-:W-:Y:S02]  /*9cb0*/  HADD2.F32 R100, -RZ, R104.H1_H1 ;  /* 0x30000068ff647230 */ /* 0x000fe40000004100 */
[C---:B------:R-:W-:Y:S01]  /*9cc0*/  FMUL R16, R78.reuse, R20 ;  /* 0x000000144e107220 */ /* 0x040fe20000400000 */
[----:B------:R-:W-:Y:S01]  /*9cd0*/  F2FP.RELU.F16.F32.PACK_AB R10, R13, R12 ;  /* 0x0000000c0d0a723e */ /* 0x000fe200000008ff */
[C---:B------:R-:W-:Y:S01]  /*9ce0*/  FFMA R19, R81.reuse, R98, R19 ;  /* 0x0000006251137223 */ /* 0x040fe20000000013 */
[--C-:B------:R-:W-:Y:S02]  /*9cf0*/  HADD2.F32 R99, -RZ, R105.reuse.H0_H0 ;  /* 0x20000069ff637230 */ /* 0x100fe40000004100 */
[----:B------:R-:W-:Y:S01]  /*9d00*/  FFMA R16, R81, R97, R16 ;  /* 0x0000006151107223 */ /* 0x000fe20000000010 */
[C---:B------:R-:W-:Y:S01]  /*9d10*/  FMUL R17, R78.reuse, R21 ;  /* 0x000000154e117220 */ /* 0x040fe20000400000 */
[----:B------:R-:W-:Y:S01]  /*9d20*/  HADD2.F32 R102, -RZ, R105.H1_H1 ;  /* 0x30000069ff667230 */ /* 0x000fe20000004100 */
[----:B------:R-:W-:Y:S01]  /*9d30*/  F2FP.RELU.F16.F32.PACK_AB R11, R19, R14 ;  /* 0x0000000e130b723e */ /* 0x000fe200000008ff */
[C---:B------:R-:W-:Y:S01]  /*9d40*/  FMUL R18, R78.reuse, R22 ;  /* 0x000000164e127220 */ /* 0x040fe20000400000 */
[C---:B------:R-:W-:Y:S01]  /*9d50*/  FFMA R17, R81.reuse, R100, R17 ;  /* 0x0000006451117223 */ /* 0x040fe20000000011 */
[--C-:B------:R-:W-:Y:S02]  /*9d60*/  HADD2.F32 R101, -RZ, R106.reuse.H0_H0 ;  /* 0x2000006aff657230 */ /* 0x100fe40000004100 */
[C---:B------:R-:W-:Y:S01]  /*9d70*/  FMUL R23, R78.reuse, R23 ;  /* 0x000000174e177220 */ /* 0x040fe20000400000 */
[----:B------:R1:W-:Y:S01]  /*9d80*/  STS.128 [R183+0xc400], R8 ;  /* 0x00c40008b7007388 */ /* 0x0003e20000000c00 */
[----:B------:R-:W-:Y:S01]  /*9d90*/  FFMA R18, R81, R99, R18 ;  /* 0x0000006351127223 */ /* 0x000fe20000000012 */
[----:B------:R-:W-:Y:S01]  /*9da0*/  F2FP.RELU.F16.F32.PACK_AB R16, R17, R16 ;  /* 0x000000101110723e */ /* 0x000fe200000008ff */
[----:B------:R-:W-:Y:S01]  /*9db0*/  FFMA R23, R81, R102, R23 ;  /* 0x0000006651177223 */ /* 0x000fe20000000017 */
[----:B------:R-:W-:Y:S02]  /*9dc0*/  HADD2.F32 R104, -RZ, R106.H1_H1 ;  /* 0x3000006aff687230 */ /* 0x000fe40000004100 */
[C---:B------:R-:W-:Y:S01]  /*9dd0*/  FMUL R20, R78.reuse, R24 ;  /* 0x000000184e147220 */ /* 0x040fe20000400000 */
[--C-:B------:R-:W-:Y:S02]  /*9de0*/  HADD2.F32 R103, -RZ, R107.reuse.H0_H0 ;  /* 0x2000006bff677230 */ /* 0x100fe40000004100 */
[C---:B------:R-:W-:Y:S01]  /*9df0*/  FMUL R21, R78.reuse, R25 ;  /* 0x000000194e157220 */ /* 0x040fe20000400000 */
[----:B------:R-:W-:Y:S01]  /*9e00*/  F2FP.RELU.F16.F32.PACK_AB R17, R23, R18 ;  /* 0x000000121711723e */ /* 0x000fe200000008ff */
[C---:B------:R-:W-:Y:S01]  /*9e10*/  FFMA R20, R81.reuse, R101, R20 ;  /* 0x0000006551147223 */ /* 0x040fe20000000014 */
[----:B------:R-:W-:Y:S02]  /*9e20*/  HADD2.F32 R106, -RZ, R107.H1_H1 ;  /* 0x3000006bff6a7230 */ /* 0x000fe40000004100 */
[----:B------:R-:W-:Y:S01]  /*9e30*/  FFMA R21, R81, R104, R21 ;  /* 0x0000006851157223 */ /* 0x000fe20000000015 */
[C---:B------:R-:W-:Y:S01]  /*9e40*/  FMUL R22, R78.reuse, R26 ;  /* 0x0000001a4e167220 */ /* 0x040fe20000400000 */
[--C-:B------:R-:W-:Y:S02]  /*9e50*/  HADD2.F32 R105, -RZ, R112.reuse.H0_H0 ;  /* 0x20000070ff697230 */ /* 0x100fe40000004100 */
[C---:B------:R-:W-:Y:S01]  /*9e60*/  FMUL R27, R78.reuse, R27 ;  /* 0x0000001b4e1b7220 */ /* 0x040fe20000400000 */
[----:B------:R-:W-:Y:S01]  /*9e70*/  HADD2.F32 R108, -RZ, R112.H1_H1 ;  /* 0x30000070ff6c7230 */ /* 0x000fe20000004100 */
[----:B------:R-:W-:Y:S01]  /*9e80*/  F2FP.RELU.F16.F32.PACK_AB R18, R21, R20 ;  /* 0x000000141512723e */ /* 0x000fe200000008ff */
[C---:B------:R-:W-:Y:S01]  /*9e90*/  FFMA R22, R81.reuse, R103, R22 ;  /* 0x0000006751167223 */ /* 0x040fe20000000016 */
        /* <DEDUP_REMOVED lines=9> */
[--C-:B------:R-:W-:Y:S01]  /*9f30*/  HADD2.F32 R109, -RZ, R114.reuse.H0_H0 ;  /* 0x20000072ff6d7230 */ /* 0x100fe20000004100 */
[----:B------:R1:W-:Y:S01]  /*9f40*/  STS.128 [R181+0xc400], R16 ;  /* 0x00c40010b5007388 */ /* 0x0003e20000000c00 */
        /* <DEDUP_REMOVED lines=69> */
[C---:B------:R-:W-:Y:S01]  /*a3a0*/  FFMA R45, R81.reuse, R128, R45 ;  /* 0x00000080512d7223 */ /* 0x040fe2000000002d */
[C---:B------:R-:W-:Y:S01]  /*a3b0*/  FMUL R46, R78.reuse, R50 ;  /* 0x000000324e2e7220 */ /* 0x040fe20000400000 */
[--C-:B------:R-:W-:Y:S02]  /*a3c0*/  HADD2.F32 R129, -RZ, R136.reuse.H0_H0 ;  /* 0x20000088ff817230 */ /* 0x100fe40000004100 */
[C---:B------:R-:W-:Y:S01]  /*a3d0*/  FMUL R51, R78.reuse, R51 ;  /* 0x000000334e337220 */ /* 0x040fe20000400000 */
[----:B------:R-:W-:Y:S02]  /*a3e0*/  HADD2.F32 R132, -RZ, R136.H1_H1 ;  /* 0x30000088ff847230 */ /* 0x000fe40000004100 */
[C---:B------:R-:W-:Y:S01]  /*a3f0*/  FMUL R48, R78.reuse, R52 ;  /* 0x000000344e307220 */ /* 0x040fe20000400000 */
[--C-:B------:R-:W-:Y:S02]  /*a400*/  HADD2.F32 R131, -RZ, R137.reuse.H0_H0 ;  /* 0x20000089ff837230 */ /* 0x100fe40000004100 */
[C---:B------:R-:W-:Y:S01]  /*a410*/  FMUL R49, R78.reuse, R53 ;  /* 0x000000354e317220 */ /* 0x040fe20000400000 */
[C---:B------:R-:W-:Y:S01]  /*a420*/  FFMA R46, R81.reuse, R127, R46 ;  /* 0x0000007f512e7223 */ /* 0x040fe2000000002e */
[----:B------:R-:W-:Y:S02]  /*a430*/  HADD2.F32 R134, -RZ, R137.H1_H1 ;  /* 0x30000089ff867230 */ /* 0x000fe40000004100 */
[C---:B------:R-:W-:Y:S01]  /*a440*/  FMUL R50, R78.reuse, R54 ;  /* 0x000000364e327220 */ /* 0x040fe20000400000 */
[C---:B------:R-:W-:Y:S01]  /*a450*/  FFMA R51, R81.reuse, R130, R51 ;  /* 0x0000008251337223 */ /* 0x040fe20000000033 */
        /* <DEDUP_REMOVED lines=11> */
[----:B------:R-:W-:Y:S01]  /*a510*/  FFMA R55, R81, R134, R55 ;  /* 0x0000008651377223 */ /* 0x000fe20000000037 */
[--C-:B------:R-:W-:Y:S02]  /*a520*/  HADD2.F32 R137, -RZ, R144.reuse.H0_H0 ;  /* 0x20000090ff897230 */ /* 0x100fe40000004100 */
[C---:B------:R-:W-:Y:S01]  /*a530*/  FMUL R59, R78.reuse, R59 ;  /* 0x0000003b4e3b7220 */ /* 0x040fe20000400000 */
[----:B------:R-:W-:Y:S01]  /*a540*/  F2FP.RELU.F16.F32.PACK_AB R42, R45, R44 ;  /* 0x0000002c2d2a723e */ /* 0x000fe200000008ff */
[----:B------:R-:W-:Y:S01]  /*a550*/  FFMA R52, R81, R133, R52 ;  /* 0x0000008551347223 */ /* 0x000fe20000000034 */
[----:B------:R-:W-:Y:S01]  /*a560*/  F2FP.RELU.F16.F32.PACK_AB R43, R51, R46 ;  /* 0x0000002e332b723e */ /* 0x000fe200000008ff */
[----:B------:R-:W-:Y:S02]  /*a570*/  HADD2.F32 R140, -RZ, R144.H1_H1 ;  /* 0x30000090ff8c7230 */ /* 0x000fe40000004100 */
[C---:B------:R-:W-:Y:S01]  /*a580*/  FMUL R56, R78.reuse, R60 ;  /* 0x0000003c4e387220 */ /* 0x040fe20000400000 */
[C---:B------:R-:W-:Y:S01]  /*a590*/  FFMA R53, R81.reuse, R136, R53 ;  /* 0x0000008851357223 */ /* 0x040fe20000000035 */
[--C-:B------:R-:W-:Y:S01]  /*a5a0*/  HADD2.F32 R139, -RZ, R145.reuse.H0_H0 ;  /* 0x20000091ff8b7230 */ /* 0x100fe20000004100 */
[----:B------:R1:W-:Y:S01]  /*a5b0*/  STS.128 [R186+0xc400], R40 ;  /* 0x00c40028ba007388 */ /* 0x0003e20000000c00 */
        /* <DEDUP_REMOVED lines=15> */
[----:B------:R-:W-:Y:S02]  /*a6b0*/  HADD2.F32 R146, -RZ, R147.H1_H1 ;  /* 0x30000093ff927230 */ /* 0x000fe40000004100 */
[C---:B------:R-:W-:Y:S01]  /*a6c0*/  FMUL R62, R78.reuse, R66 ;  /* 0x000000424e3e7220 */ /* 0x040fe20000400000 */
[----:B------:R-:W-:Y:S01]  /*a6d0*/  F2FP.RELU.F16.F32.PACK_AB R49, R55, R50 ;  /* 0x000000323731723e */ /* 0x000fe200000008ff */
        /* <DEDUP_REMOVED lines=31> */
.L_x_122:
[----:B------:R-:W-:Y:S05]  /*a8d0*/  BSYNC.RECONVERGENT B0 ;  /* 0x0000000000007941 */ /* 0x000fea0003800200 */
.L_x_121:
[----:B------:R-:W-:Y:S01]  /*a8e0*/  BAR.SYNC.DEFER_BLOCKING 0x1, 0x80 ;  /* 0x0042000000007b1d */ /* 0x000fe20000010000 */
[----:B------:R-:W-:Y:S01]  /*a8f0*/  UISETP.NE.AND UP0, UPT, UR47, -0x4, UPT ;  /* 0xfffffffc2f00788c */ /* 0x000fe2000bf05270 */
[----:B------:R-:W-:Y:S08]  /*a900*/  IADD3 R76, PT, PT, R76, 0x1, RZ ;  /* 0x000000014c4c7810 */ /* 0x000ff00007ffe0ff */
[----:B------:R-:W-:Y:S05]  /*a910*/  BRA.U !UP0, `(.L_x_123) ;  /* 0x0000000108287547 */ /* 0x000fea000b800000 */
[----:B------:R-:W-:Y:S01]  /*a920*/  ISETP.NE.AND P0, PT, R180, RZ, PT ;  /* 0x000000ffb400720c */ /* 0x000fe20003f05270 */
[----:B------:R-:W-:Y:S01]  /*a930*/  IMAD.U32 R3, RZ, RZ, UR49 ;  /* 0x00000031ff037e24 */ /* 0x000fe2000f8e00ff */
[----:B------:R-:W-:Y:S01]  /*a940*/  UIADD3 UR49, UPT, UPT, UR49, 0x1, URZ ;  /* 0x0000000131317890 */ /* 0x000fe2000fffe0ff */
[----:B------:R-:W-:Y:S03]  /*a950*/  IMAD.U32 R0, RZ, RZ, UR37 ;  /* 0x00000025ff007e24 */ /* 0x000fe6000f8e00ff */
[----:B------:R-:W-:Y:S04]  /*a960*/  UISETP.NE.AND UP0, UPT, UR49, 0x4, UPT ;  /* 0x000000043100788c */ /* 0x000fe8000bf05270 */
[----:B------:R-:W-:Y:S03]  /*a970*/  USEL UR49, UR49, URZ, UP0 ;  /* 0x000000ff31317287 */ /* 0x000fe60008000000 */
[----:B------:R-:W-:Y:S05]  /*a980*/  @!P0 LEA R3, R3, UR46, 0x3 ;  /* 0x0000002e03038c11 */ /* 0x000fea000f8e18ff */
[----:B------:R-:W-:Y:S05]  /*a990*/  @!P0 VIADD R3, R3, 0x50 ;  /* 0x0000005003038836 */ /* 0x000fea0000000000 */
[----:B------:R-:W-:Y:S04]  /*a9a0*/  @!P0 PRMT R0, R0, 0x654, R3 ;  /* 0x0000065400008816 */ /* 0x000fe80000000003 */
[----:B------:R2:W-:Y:S03]  /*a9b0*/  @!P0 SYNCS.ARRIVE.TRANS64.RED.A1T0 RZ, [R0+URZ], RZ ;  /* 0x000000ff00ff89a7 */ /* 0x0005e600081004ff */
.L_x_123:
[----:B------:R-:W-:Y:S01]  /*a9c0*/  ISETP.NE.AND P2, PT, R175, RZ, PT ;  /* 0x000000ffaf00720c */ /* 0x000fe20003f45270 */
[----:B------:R-:W-:Y:S01]  /*a9d0*/  UIADD3 UR47, UPT, UPT, UR47, 0x4, URZ ;  /* 0x000000042f2f7890 */ /* 0x000fe2000fffe0ff */
[----:B------:R-:W-:Y:S01]  /*a9e0*/  ISETP.NE.AND P0, PT, R177, 0x2, PT ;  /* 0x00000002b100780c */ /* 0x000fe20003f05270 */
[----:B------:R-:W-:Y:S01]  /*a9f0*/  IMAD.IADD R20, R75, 0x1, R158 ;  /* 0x000000014b147824 */ /* 0x000fe200078e029e */
[----:B------:R-:W-:Y:S01]  /*aa00*/  ISETP.NE.AND P1, PT, R76, 0x2, PT ;  /* 0x000000024c00780c */ /* 0x000fe20003f25270 */
[----:B------:R-:W-:Y:S01]  /*aa10*/  IMAD.IADD R21, R77, 0x1, R160 ;  /* 0x000000014d157824 */ /* 0x000fe200078e02a0 */
[----:B--2---:R-:W-:Y:S02]  /*aa20*/  SEL R0, RZ, 0x1, P0 ;  /* 0x00000001ff007807 */ /* 0x004fe40000000000 */
[----:B------:R-:W-:Y:S02]  /*aa30*/  SEL R3, RZ, 0x1, P1 ;  /* 0x00000001ff037807 */ /* 0x000fe40000800000 */
[----:B------:R-:W-:Y:S02]  /*aa40*/  LOP3.LUT R169, R169, R0, RZ, 0x3c, !PT ;  /* 0x00000000a9a97212 */ /* 0x000fe400078e3cff */
[----:B------:R-:W-:Y:S02]  /*aa50*/  LOP3.LUT R170, R170, R3, RZ, 0x3c, !PT ;  /* 0x00000003aaaa7212 */ /* 0x000fe400078e3cff */
[----:B------:R-:W-:Y:S02]  /*aa60*/  @P2 R2UR UR36, R168 ;  /* 0x00000000a82422ca */ /* 0x000fe400000e0000 */
[----:B------:R-:W-:Y:S02]  /*aa70*/  SEL R177, R177, RZ, P0 ;  /* 0x000000ffb1b17207 */ /* 0x000fe40000000000 */
[----:B------:R-:W-:Y:S01]  /*aa80*/  SEL R76, R76, RZ, P1 ;  /* 0x000000ff4c4c7207 */ /* 0x000fe20000800000 */
[----:B------:R-:W-:Y:S10]  /*aa90*/  @P2 BRA `(.L_x_124) ;  /* 0xffffff9c00f82947 */ /* 0x000ff4000383ffff */
[----:B------:R-:W-:-:S09]  /*aaa0*/  UISETP.NE.AND UP0, UPT, UR48, URZ, UPT ;  /* 0x000000ff3000728c */ /* 0x000fd2000bf05270 */
[----:B------:R-:W-:Y:S05]  /*aab0*/  BRA.U !UP0, `(.L_x_125) ;  /* 0x0000000108487547 */ /* 0x000fea000b800000 */
[----:B------:R-:W2:Y:S02]  /*aac0*/  LDCU.64 UR4, c[0x0][0x890] ;  /* 0x00011200ff0477ac */ /* 0x000ea40008000a00 */
[----:B--2---:R-:W-:-:S04]  /*aad0*/  UISETP.NE.U32.AND UP0, UPT, UR4, URZ, UPT ;  /* 0x000000ff0400728c */ /* 0x004fc8000bf05070 */
[----:B------:R-:W-:-:S09]  /*aae0*/  UISETP.NE.AND.EX UP0, UPT, UR5, URZ, UPT, UP0 ;  /* 0x000000ff0500728c */ /* 0x000fd2000bf05300 */
[----:B------:R-:W-:Y:S05]  /*aaf0*/  BRA.U UP0, `(.L_x_126) ;  /* 0x00000001000c7547 */ /* 0x000fea000b800000 */
[----:B------:R-:W-:-:S13]  /*ab00*/  FSETP.NEU.AND P0, PT, R81, RZ, PT ;  /* 0x000000ff5100720b */ /* 0x000fda0003f0d000 */
[----:B------:R-:W-:Y:S05]  /*ab10*/  @!P0 EXIT ;  /* 0x000000000000894d */ /* 0x000fea0003800000 */
[----:B------:R-:W-:Y:S05]  /*ab20*/  BRA `(.L_x_125) ;  /* 0x00000000002c7947 */ /* 0x000fea0003800000 */
.L_x_126:
[----:B------:R-:W-:Y:S01]  /*ab30*/  ISETP.NE.AND P0, PT, R176, RZ, PT ;  /* 0x000000ffb000720c */ /* 0x000fe20003f05270 */
[----:B------:R-:W-:-:S12]  /*ab40*/  BSSY.RECONVERGENT B0, `(.L_x_125) ;  /* 0x0000009000007945 */ /* 0x000fd80003800200 */
[----:B------:R-:W-:Y:S05]  /*ab50*/  @P0 BRA `(.L_x_127) ;  /* 0x0000000000140947 */ /* 0x000fea0003800000 */
[----:B------:R-:W2:Y:S02]  /*ab60*/  LDCU.64 UR4, c[0x0][0x888] ;  /* 0x00011100ff0477ac */ /* 0x000ea40008000a00 */
[----:B--2---:R-:W-:-:S04]  /*ab70*/  ISETP.NE.U32.AND P0, PT, RZ, UR4, PT ;  /* 0x00000004ff007c0c */ /* 0x004fc8000bf05070 */
[----:B------:R-:W-:-:S13]  /*ab80*/  ISETP.NE.AND.EX P0, PT, RZ, UR5, PT, P0 ;  /* 0x00000005ff007c0c */ /* 0x000fda000bf05300 */
[----:B------:R-:W-:Y:S05]  /*ab90*/  @!P0 EXIT ;  /* 0x000000000000894d */ /* 0x000fea0003800000 */
[----:B------:R-:W-:Y:S05]  /*aba0*/  BRA `(.L_x_128) ;  /* 0x0000000000087947 */ /* 0x000fea0003800000 */
.L_x_127:
[----:B------:R-:W-:-:S13]  /*abb0*/  FSETP.NEU.AND P0, PT, R81, RZ, PT ;  /* 0x000000ff5100720b */ /* 0x000fda0003f0d000 */
[----:B------:R-:W-:Y:S05]  /*abc0*/  @!P0 EXIT ;  /* 0x000000000000894d */ /* 0x000fea0003800000 */
.L_x_128:
[----:B------:R-:W-:Y:S05]  /*abd0*/  BSYNC.RECONVERGENT B0 ;  /* 0x0000000000007941 */ /* 0x000fea0003800200 */
.L_x_125:
[----:B------:R-:W-:Y:S01]  /*abe0*/  ULEA UR4, UR49, UR46, 0x3 ;  /* 0x0000002e31047291 */ /* 0x000fe2000f8e18ff */
[----:B------:R-:W-:-:S04]  /*abf0*/  DEPBAR.LE SB0, 0x0 ;  /* 0x000080000000791a */ /* 0x000fc80000000000 */
[----:B------:R-:W-:-:S04]  /*ac00*/  UIADD3 UR4, UPT, UPT, UR4, 0x50, URZ ;  /* 0x0000005004047890 */ /* 0x000fc8000fffe0ff */
[----:B------:R-:W-:-:S09]  /*ac10*/  UPRMT UR4, UR37, 0x654, UR4 ;  /* 0x0000065425047896 */ /* 0x000fd20008000004 */
[----:B------:R-:W-:Y:S01]  /*ac20*/  SYNCS.ARRIVE.TRANS64.RED.A1T0 RZ, [UR4], RZ ;  /* 0x000000ffffff79a7 */ /* 0x000fe20008100404 */
[----:B------:R-:W-:Y:S05]  /*ac30*/  EXIT ;  /* 0x000000000000794d */ /* 0x000fea0003800000 */
.L_x_19:
[----:B----4-:R4:W1:Y:S02]  /*ac40*/  SYNCS.PHASECHK.TRANS64.TRYWAIT P0, [R3+URZ+0xd0], R2 ;  /* 0x0000d002030075a7 */ /* 0x01086400080011ff */
[----:B-1----:R-:W-:Y:S05]  /*ac50*/  @!P0 NANOSLEEP.SYNCS 0x989680 ;  /* 0x009896800000895d */ /* 0x002fea0003900000 */
[----:B------:R-:W1:Y:S02]  /*ac60*/  @!P0 SYNCS.PHASECHK.TRANS64 P0, [R3+URZ+0xd0], R2 ;  /* 0x0000d002030085a7 */ /* 0x000e6400080010ff */
[----:B-1----:R-:W-:Y:S05]  /*ac70*/  @!P0 BRA `(.L_x_19) ;  /* 0xfffffffc00f08947 */ /* 0x002fea000383ffff */
[----:B------:R-:W-:Y:S05]  /*ac80*/  BRA `(.L_x_129) ;  /* 0xffffff68002c7947 */ /* 0x000fea000383ffff */
.L_x_22:
[----:B-1----:R-:W-:-:S07]  /*ac90*/  MOV R2, UR33 ;  /* 0x0000002100027c02 */ /* 0x002fce0008000f00 */
.L_x_130:
[----:B-1----:R1:W4:Y:S02]  /*aca0*/  SYNCS.PHASECHK.TRANS64.TRYWAIT P0, [R2+URZ+0x18], R5 ;  /* 0x00001805020075a7 */ /* 0x00232400080011ff */
[----:B----4-:R-:W-:Y:S05]  /*acb0*/  @!P0 NANOSLEEP.SYNCS 0x989680 ;  /* 0x009896800000895d */ /* 0x010fea0003900000 */
[----:B------:R-:W4:Y:S02]  /*acc0*/  @!P0 SYNCS.PHASECHK.TRANS64 P0, [R2+URZ+0x18], R5 ;  /* 0x00001805020085a7 */ /* 0x000f2400080010ff */
[----:B----4-:R-:W-:Y:S05]  /*acd0*/  @!P0 BRA `(.L_x_130) ;  /* 0xfffffffc00f08947 */ /* 0x010fea000383ffff */
[----:B------:R-:W-:Y:S05]  /*ace0*/  BRA `(.L_x_21) ;  /* 0xffffff68007c7947 */ /* 0x000fea000383ffff */
.L_x_28:
[----:B-1----:R-:W-:-:S07]  /*acf0*/  MOV R2, UR17 ;  /* 0x0000001100027c02 */ /* 0x002fce0008000f00 */
.L_x_131:
[----:B-1----:R1:W4:Y:S02]  /*ad00*/  SYNCS.PHASECHK.TRANS64.TRYWAIT P0, [R2+URZ+0x18], R5 ;  /* 0x00001805020075a7 */ /* 0x00232400080011ff */
[----:B----4-:R-:W-:Y:S05]  /*ad10*/  @!P0 NANOSLEEP.SYNCS 0x989680 ;  /* 0x009896800000895d */ /* 0x010fea0003900000 */
[----:B------:R-:W4:Y:S02]  /*ad20*/  @!P0 SYNCS.PHASECHK.TRANS64 P0, [R2+URZ+0x18], R5 ;  /* 0x00001805020085a7 */ /* 0x000f2400080010ff */
[----:B----4-:R-:W-:Y:S05]  /*ad30*/  @!P0 BRA `(.L_x_131) ;  /* 0xfffffffc00f08947 */ /* 0x010fea000383ffff */
[----:B------:R-:W-:Y:S05]  /*ad40*/  BRA `(.L_x_27) ;  /* 0xffffff6c00287947 */ /* 0x000fea000383ffff */
.L_x_32:
[----:B-1----:R1:W4:Y:S02]  /*ad50*/  SYNCS.PHASECHK.TRANS64.TRYWAIT P0, [R2+URZ+0x80], R3 ;  /* 0x00008003020075a7 */ /* 0x00232400080011ff */
[----:B----4-:R-:W-:Y:S05]  /*ad60*/  @!P0 NANOSLEEP.SYNCS 0x989680 ;  /* 0x009896800000895d */ /* 0x010fea0003900000 */
[----:B------:R-:W4:Y:S02]  /*ad70*/  @!P0 SYNCS.PHASECHK.TRANS64 P0, [R2+URZ+0x80], R3 ;  /* 0x00008003020085a7 */ /* 0x000f2400080010ff */
[----:B----4-:R-:W-:Y:S05]  /*ad80*/  @!P0 BRA `(.L_x_32) ;  /* 0xfffffffc00f08947 */ /* 0x010fea000383ffff */
[----:B------:R-:W-:Y:S05]  /*ad90*/  BRA `(.L_x_132) ;  /* 0xffffff6c00b87947 */ /* 0x000fea000383ffff */
.L_x_36:
[----:B--2---:R-:W-:-:S07]  /*ada0*/  MOV R0, UR5 ;  /* 0x0000000500007c02 */ /* 0x004fce0008000f00 */
.L_x_133:
[----:B-1----:R1:W2:Y:S02]  /*adb0*/  SYNCS.PHASECHK.TRANS64.TRYWAIT P0, [R0+URZ], R3 ;  /* 0x00000003000075a7 */ /* 0x0022a400080011ff */
[----:B--2---:R-:W-:Y:S05]  /*adc0*/  @!P0 NANOSLEEP.SYNCS 0x989680 ;  /* 0x009896800000895d */ /* 0x004fea0003900000 */
[----:B------:R-:W2:Y:S02]  /*add0*/  @!P0 SYNCS.PHASECHK.TRANS64 P0, [R0+URZ], R3 ;  /* 0x00000003000085a7 */ /* 0x000ea400080010ff */
[----:B--2---:R-:W-:Y:S05]  /*ade0*/  @!P0 BRA `(.L_x_133) ;  /* 0xfffffffc00f08947 */ /* 0x004fea000383ffff */
[----:B------:R-:W-:Y:S05]  /*adf0*/  BRA `(.L_x_134) ;  /* 0xffffff7400287947 */ /* 0x000fea000383ffff */
.L_x_37:
[----:B--2---:R-:W-:-:S07]  /*ae00*/  MOV R0, UR5 ;  /* 0x0000000500007c02 */ /* 0x004fce0008000f00 */
.L_x_135:
[----:B-1----:R1:W2:Y:S02]  /*ae10*/  SYNCS.PHASECHK.TRANS64.TRYWAIT P0, [R0+URZ], R3 ;  /* 0x00000003000075a7 */ /* 0x0022a400080011ff */
[----:B--2---:R-:W-:Y:S05]  /*ae20*/  @!P0 NANOSLEEP.SYNCS 0x989680 ;  /* 0x009896800000895d */ /* 0x004fea0003900000 */
[----:B------:R-:W2:Y:S02]  /*ae30*/  @!P0 SYNCS.PHASECHK.TRANS64 P0, [R0+URZ], R3 ;  /* 0x00000003000085a7 */ /* 0x000ea400080010ff */
[----:B--2---:R-:W-:Y:S05]  /*ae40*/  @!P0 BRA `(.L_x_135) ;  /* 0xfffffffc00f08947 */ /* 0x004fea000383ffff */
[----:B------:R-:W-:Y:S05]  /*ae50*/  BRA `(.L_x_136) ;  /* 0xffffff7400347947 */ /* 0x000fea000383ffff */
.L_x_40:
[----:B-1----:R1:W2:Y:S02]  /*ae60*/  SYNCS.PHASECHK.TRANS64.TRYWAIT P0, [R0+URZ+0xc0], R5 ;  /* 0x0000c005000075a7 */ /* 0x0022a400080011ff */
[----:B--2---:R-:W-:Y:S05]  /*ae70*/  @!P0 NANOSLEEP.SYNCS 0x989680 ;  /* 0x009896800000895d */ /* 0x004fea0003900000 */
[----:B------:R-:W2:Y:S02]  /*ae80*/  @!P0 SYNCS.PHASECHK.TRANS64 P0, [R0+URZ+0xc0], R5 ;  /* 0x0000c005000085a7 */ /* 0x000ea400080010ff */
[----:B--2---:R-:W-:Y:S05]  /*ae90*/  @!P0 BRA `(.L_x_40) ;  /* 0xfffffffc00f08947 */ /* 0x004fea000383ffff */
[----:B------:R-:W-:Y:S05]  /*aea0*/  BRA `(.L_x_137) ;  /* 0xffffff7400907947 */ /* 0x000fea000383ffff */
.L_x_41:
[----:B------:R-:W-:-:S07]  /*aeb0*/  MOV R0, UR5 ;  /* 0x0000000500007c02 */ /* 0x000fce0008000f00 */
.L_x_138:
[----:B-1----:R1:W2:Y:S02]  /*aec0*/  SYNCS.PHASECHK.TRANS64.TRYWAIT P0, [R0+URZ+0x90], R5 ;  /* 0x00009005000075a7 */ /* 0x0022a400080011ff */
[----:B--2---:R-:W-:Y:S05]  /*aed0*/  @!P0 NANOSLEEP.SYNCS 0x989680 ;  /* 0x009896800000895d */ /* 0x004fea0003900000 */
[----:B------:R-:W2:Y:S02]  /*aee0*/  @!P0 SYNCS.PHASECHK.TRANS64 P0, [R0+URZ+0x90], R5 ;  /* 0x00009005000085a7 */ /* 0x000ea400080010ff */
[----:B--2---:R-:W-:Y:S05]  /*aef0*/  @!P0 BRA `(.L_x_138) ;  /* 0xfffffffc00f08947 */ /* 0x004fea000383ffff */
[----:B------:R-:W-:Y:S05]  /*af00*/  BRA `(.L_x_139) ;  /* 0xffffff7400a07947 */ /* 0x000fea000383ffff */
.L_x_42:
[----:B-1----:R1:W2:Y:S02]  /*af10*/  SYNCS.PHASECHK.TRANS64.TRYWAIT P1, [R0+URZ+0x80], R5 ;  /* 0x00008005000075a7 */ /* 0x0022a400080211ff */
[----:B--2---:R-:W-:Y:S05]  /*af20*/  @!P1 NANOSLEEP.SYNCS 0x989680 ;  /* 0x009896800000995d */ /* 0x004fea0003900000 */
[----:B------:R-:W2:Y:S02]  /*af30*/  @!P1 SYNCS.PHASECHK.TRANS64 P1, [R0+URZ+0x80], R5 ;  /* 0x00008005000095a7 */ /* 0x000ea400080210ff */
[----:B--2---:R-:W-:Y:S05]  /*af40*/  @!P1 BRA `(.L_x_42) ;  /* 0xfffffffc00f09947 */ /* 0x004fea000383ffff */
[----:B------:R-:W-:Y:S05]  /*af50*/  BRA `(.L_x_140) ;  /* 0xffffff7400d07947 */ /* 0x000fea000383ffff */
.L_x_45:
[----:B------:R-:W-:-:S07]  /*af60*/  MOV R0, UR5 ;  /* 0x0000000500007c02 */ /* 0x000fce0008000f00 */
.L_x_141:
[----:B-1----:R1:W2:Y:S02]  /*af70*/  SYNCS.PHASECHK.TRANS64.TRYWAIT P0, [R0+URZ+0x90], R3 ;  /* 0x00009003000075a7 */ /* 0x0022a400080011ff */
[----:B--2---:R-:W-:Y:S05]  /*af80*/  @!P0 NANOSLEEP.SYNCS 0x989680 ;  /* 0x009896800000895d */ /* 0x004fea0003900000 */
[----:B------:R-:W2:Y:S02]  /*af90*/  @!P0 SYNCS.PHASECHK.TRANS64 P0, [R0+URZ+0x90], R3 ;  /* 0x00009003000085a7 */ /* 0x000ea400080010ff */
[----:B--2---:R-:W-:Y:S05]  /*afa0*/  @!P0 BRA `(.L_x_141) ;  /* 0xfffffffc00f08947 */ /* 0x004fea000383ffff */
[----:B------:R-:W-:Y:S05]  /*afb0*/  BRA `(.L_x_44) ;  /* 0xffffff7800247947 */ /* 0x000fea000383ffff */
.L_x_52:
[----:B-1----:R1:W2:Y:S02]  /*afc0*/  SYNCS.PHASECHK.TRANS64.TRYWAIT P1, [R0+URZ+0x80], R5 ;  /* 0x00008005000075a7 */ /* 0x0022a400080211ff */
[----:B--2---:R-:W-:Y:S05]  /*afd0*/  @!P1 NANOSLEEP.SYNCS 0x989680 ;  /* 0x009896800000995d */ /* 0x004fea0003900000 */
[----:B------:R-:W2:Y:S02]  /*afe0*/  @!P1 SYNCS.PHASECHK.TRANS64 P1, [R0+URZ+0x80], R5 ;  /* 0x00008005000095a7 */ /* 0x000ea400080210ff */
[----:B--2---:R-:W-:Y:S05]  /*aff0*/  @!P1 BRA `(.L_x_52) ;  /* 0xfffffffc00f09947 */ /* 0x004fea000383ffff */
[----:B------:R-:W-:Y:S05]  /*b000*/  BRA `(.L_x_142) ;  /* 0xffffff7c00947947 */ /* 0x000fea000383ffff */
.L_x_53:
[----:B------:R-:W-:-:S07]  /*b010*/  MOV R3, UR7 ;  /* 0x0000000700037c02 */ /* 0x000fce0008000f00 */
.L_x_143:
[----:B-1----:R1:W2:Y:S02]  /*b020*/  SYNCS.PHASECHK.TRANS64.TRYWAIT P0, [R3+URZ+0xb0], R0 ;  /* 0x0000b000030075a7 */ /* 0x0022a400080011ff */
[----:B--2---:R-:W-:Y:S05]  /*b030*/  @!P0 NANOSLEEP.SYNCS 0x989680 ;  /* 0x009896800000895d */ /* 0x004fea0003900000 */
[----:B------:R-:W2:Y:S02]  /*b040*/  @!P0 SYNCS.PHASECHK.TRANS64 P0, [R3+URZ+0xb0], R0 ;  /* 0x0000b000030085a7 */ /* 0x000ea400080010ff */
[----:B--2---:R-:W-:Y:S05]  /*b050*/  @!P0 BRA `(.L_x_143) ;  /* 0xfffffffc00f08947 */ /* 0x004fea000383ffff */
[----:B------:R-:W-:Y:S05]  /*b060*/  BRA `(.L_x_144) ;  /* 0xffffff7c00cc7947 */ /* 0x000fea000383ffff */
.L_x_56:
[----:B------:R-:W-:Y:S07]  /*b070*/  MOV R0, UR6 ;  /* 0x0000000600007c02 */ /* 0x000fee0008000f00 */
.L_x_145:
[----:B-1----:R1:W2:Y:S02]  /*b080*/  SYNCS.PHASECHK.TRANS64.TRYWAIT P0, [R0+URZ], R3 ;  /* 0x00000003000075a7 */ /* 0x0022a400080011ff */
[----:B--2---:R-:W-:Y:S05]  /*b090*/  @!P0 NANOSLEEP.SYNCS 0x989680 ;  /* 0x009896800000895d */ /* 0x004fea0003900000 */
[----:B------:R-:W2:Y:S02]  /*b0a0*/  @!P0 SYNCS.PHASECHK.TRANS64 P0, [R0+URZ], R3 ;  /* 0x00000003000085a7 */ /* 0x000ea400080010ff */
[----:B--2---:R-:W-:Y:S05]  /*b0b0*/  @!P0 BRA `(.L_x_145) ;  /* 0xfffffffc00f08947 */ /* 0x004fea000383ffff */
[----:B------:R-:W-:Y:S05]  /*b0c0*/  BRA `(.L_x_55) ;  /* 0xffffff7c00e87947 */ /* 0x000fea000383ffff */
.L_x_59:
[----:B------:R-:W-:-:S07]  /*b0d0*/  MOV R0, UR6 ;  /* 0x0000000600007c02 */ /* 0x000fce0008000f00 */
.L_x_146:
[----:B--2---:R2:W4:Y:S02]  /*b0e0*/  SYNCS.PHASECHK.TRANS64.TRYWAIT P0, [R0+URZ], R3 ;  /* 0x00000003000075a7 */ /* 0x00452400080011ff */
[----:B----4-:R-:W-:Y:S05]  /*b0f0*/  @!P0 NANOSLEEP.SYNCS 0x989680 ;  /* 0x009896800000895d */ /* 0x010fea0003900000 */
[----:B------:R-:W4:Y:S02]  /*b100*/  @!P0 SYNCS.PHASECHK.TRANS64 P0, [R0+URZ], R3 ;  /* 0x00000003000085a7 */ /* 0x000f2400080010ff */
[----:B----4-:R-:W-:Y:S05]  /*b110*/  @!P0 BRA `(.L_x_146) ;  /* 0xfffffffc00f08947 */ /* 0x010fea000383ffff */
[----:B------:R-:W-:Y:S05]  /*b120*/  BRA `(.L_x_147) ;  /* 0xffffff8000c47947 */ /* 0x000fea000383ffff */
.L_x_60:
[----:B------:R-:W-:-:S07]  /*b130*/  MOV R0, UR7 ;  /* 0x0000000700007c02 */ /* 0x000fce0008000f00 */
.L_x_148:
[----:B-1----:R1:W2:Y:S02]  /*b140*/  SYNCS.PHASECHK.TRANS64.TRYWAIT P0, [R0+URZ], R3 ;  /* 0x00000003000075a7 */ /* 0x0022a400080011ff */
[----:B--2---:R-:W-:Y:S05]  /*b150*/  @!P0 NANOSLEEP.SYNCS 0x989680 ;  /* 0x009896800000895d */ /* 0x004fea0003900000 */
[----:B------:R-:W2:Y:S02]  /*b160*/  @!P0 SYNCS.PHASECHK.TRANS64 P0, [R0+URZ], R3 ;  /* 0x00000003000085a7 */ /* 0x000ea400080010ff */
[----:B--2---:R-:W-:Y:S05]  /*b170*/  @!P0 BRA `(.L_x_148) ;  /* 0xfffffffc00f08947 */ /* 0x004fea000383ffff */
[----:B------:R-:W-:Y:S05]  /*b180*/  BRA `(.L_x_149) ;  /* 0xffffff8000d07947 */ /* 0x000fea000383ffff */
.L_x_65:
[----:B--2---:R2:W3:Y:S02]  /*b190*/  SYNCS.PHASECHK.TRANS64.TRYWAIT P0, [R0+URZ+0x80], R3 ;  /* 0x00008003000075a7 */ /* 0x0044e400080011ff */
[----:B---3--:R-:W-:Y:S05]  /*b1a0*/  @!P0 NANOSLEEP.SYNCS 0x989680 ;  /* 0x009896800000895d */ /* 0x008fea0003900000 */
[----:B------:R-:W3:Y:S02]  /*b1b0*/  @!P0 SYNCS.PHASECHK.TRANS64 P0, [R0+URZ+0x80], R3 ;  /* 0x00008003000085a7 */ /* 0x000ee400080010ff */
[----:B---3--:R-:W-:Y:S05]  /*b1c0*/  @!P0 BRA `(.L_x_65) ;  /* 0xfffffffc00f08947 */ /* 0x008fea000383ffff */
[----:B------:R-:W-:Y:S05]  /*b1d0*/  BRA `(.L_x_150) ;  /* 0xffffff8400dc7947 */ /* 0x000fea000383ffff */
.L_x_68:
[----:B------:R-:W-:Y:S07]  /*b1e0*/  MOV R0, UR7 ;  /* 0x0000000700007c02 */ /* 0x000fee0008000f00 */
.L_x_151:
[----:B--2---:R2:W3:Y:S02]  /*b1f0*/  SYNCS.PHASECHK.TRANS64.TRYWAIT P0, [R0+URZ+0x78], R3 ;  /* 0x00007803000075a7 */ /* 0x0044e400080011ff */
[----:B---3--:R-:W-:Y:S05]  /*b200*/  @!P0 NANOSLEEP.SYNCS 0x989680 ;  /* 0x009896800000895d */ /* 0x008fea0003900000 */
[----:B------:R-:W3:Y:S02]  /*b210*/  @!P0 SYNCS.PHASECHK.TRANS64 P0, [R0+URZ+0x78], R3 ;  /* 0x00007803000085a7 */ /* 0x000ee400080010ff */
[----:B---3--:R-:W-:Y:S05]  /*b220*/  @!P0 BRA `(.L_x_151) ;  /* 0xfffffffc00f08947 */ /* 0x008fea000383ffff */
[----:B------:R-:W-:Y:S05]  /*b230*/  BRA `(.L_x_67) ;  /* 0xffffff8800bc7947 */ /* 0x000fea000383ffff */
.L_x_71:
[----:B------:R-:W-:Y:S07]  /*b240*/  MOV R3, UR7 ;  /* 0x0000000700037c02 */ /* 0x000fee0008000f00 */
.L_x_152:
[----:B-1----:R1:W2:Y:S02]  /*b250*/  SYNCS.PHASECHK.TRANS64.TRYWAIT P0, [R3+URZ+0x50], R12 ;  /* 0x0000500c030075a7 */ /* 0x0022a400080011ff */
[----:B--2---:R-:W-:Y:S05]  /*b260*/  @!P0 NANOSLEEP.SYNCS 0x989680 ;  /* 0x009896800000895d */ /* 0x004fea0003900000 */
[----:B------:R-:W2:Y:S02]  /*b270*/  @!P0 SYNCS.PHASECHK.TRANS64 P0, [R3+URZ+0x50], R12 ;  /* 0x0000500c030085a7 */ /* 0x000ea400080010ff */
[----:B--2---:R-:W-:Y:S05]  /*b280*/  @!P0 BRA `(.L_x_152) ;  /* 0xfffffffc00f08947 */ /* 0x004fea000383ffff */
[----:B------:R-:W-:Y:S05]  /*b290*/  BRA `(.L_x_153) ;  /* 0xffffff8c00347947 */ /* 0x000fea000383ffff */
.L_x_72:
[----:B-1----:R-:W-:Y:S07]  /*b2a0*/  MOV R3, UR7 ;  /* 0x0000000700037c02 */ /* 0x002fee0008000f00 */
.L_x_154:
[----:B-1----:R1:W2:Y:S02]  /*b2b0*/  SYNCS.PHASECHK.TRANS64.TRYWAIT P0, [R3+URZ+0x58], R12 ;  /* 0x0000580c030075a7 */ /* 0x0022a400080011ff */
[----:B--2---:R-:W-:Y:S05]  /*b2c0*/  @!P0 NANOSLEEP.SYNCS 0x989680 ;  /* 0x009896800000895d */ /* 0x004fea0003900000 */
[----:B------:R-:W2:Y:S02]  /*b2d0*/  @!P0 SYNCS.PHASECHK.TRANS64 P0, [R3+URZ+0x58], R12 ;  /* 0x0000580c030085a7 */ /* 0x000ea400080010ff */
[----:B--2---:R-:W-:Y:S05]  /*b2e0*/  @!P0 BRA `(.L_x_154) ;  /* 0xfffffffc00f08947 */ /* 0x004fea000383ffff */
[----:B------:R-:W-:Y:S05]  /*b2f0*/  BRA `(.L_x_155) ;  /* 0xffffff8c00707947 */ /* 0x000fea000383ffff */
.L_x_73:
[----:B-1----:R-:W-:Y:S07]  /*b300*/  MOV R3, UR7 ;  /* 0x0000000700037c02 */ /* 0x002fee0008000f00 */
.L_x_156:
[----:B-1----:R1:W2:Y:S02]  /*b310*/  SYNCS.PHASECHK.TRANS64.TRYWAIT P0, [R3+URZ+0x60], R12 ;  /* 0x0000600c030075a7 */ /* 0x0022a400080011ff */
[----:B--2---:R-:W-:Y:S05]  /*b320*/  @!P0 NANOSLEEP.SYNCS 0x989680 ;  /* 0x009896800000895d */ /* 0x004fea0003900000 */
[----:B------:R-:W2:Y:S02]  /*b330*/  @!P0 SYNCS.PHASECHK.TRANS64 P0, [R3+URZ+0x60], R12 ;  /* 0x0000600c030085a7 */ /* 0x000ea400080010ff */
[----:B--2---:R-:W-:Y:S05]  /*b340*/  @!P0 BRA `(.L_x_156) ;  /* 0xfffffffc00f08947 */ /* 0x004fea000383ffff */
[----:B------:R-:W-:Y:S05]  /*b350*/  BRA `(.L_x_157) ;  /* 0xffffff8c00b87947 */ /* 0x000fea000383ffff */
.L_x_74:
[----:B------:R-:W-:Y:S07]  /*b360*/  MOV R3, UR7 ;  /* 0x0000000700037c02 */ /* 0x000fee0008000f00 */
.L_x_158:
[----:B-1----:R1:W2:Y:S02]  /*b370*/  SYNCS.PHASECHK.TRANS64.TRYWAIT P0, [R3+URZ+0x68], R12 ;  /* 0x0000680c030075a7 */ /* 0x0022a400080011ff */
[----:B--2---:R-:W-:Y:S05]  /*b380*/  @!P0 NANOSLEEP.SYNCS 0x989680 ;  /* 0x009896800000895d */ /* 0x004fea0003900000 */
[----:B------:R-:W2:Y:S02]  /*b390*/  @!P0 SYNCS.PHASECHK.TRANS64 P0, [R3+URZ+0x68], R12 ;  /* 0x0000680c030085a7 */ /* 0x000ea400080010ff */
[----:B--2---:R-:W-:Y:S05]  /*b3a0*/  @!P0 BRA `(.L_x_158) ;  /* 0xfffffffc00f08947 */ /* 0x004fea000383ffff */
[----:B------:R-:W-:Y:S05]  /*b3b0*/  BRA `(.L_x_159) ;  /* 0xffffff9000407947 */ /* 0x000fea000383ffff */
.L_x_76:
[----:B------:R-:W-:-:S07]  /*b3c0*/  MOV R0, UR7 ;  /* 0x0000000700007c02 */ /* 0x000fce0008000f00 */
.L_x_160:
[----:B-1----:R1:W3:Y:S02]  /*b3d0*/  SYNCS.PHASECHK.TRANS64.TRYWAIT P0, [R0+URZ+0x50], R3 ;  /* 0x00005003000075a7 */ /* 0x0022e400080011ff */
[----:B---3--:R-:W-:Y:S05]  /*b3e0*/  @!P0 NANOSLEEP.SYNCS 0x989680 ;  /* 0x009896800000895d */ /* 0x008fea0003900000 */
[----:B------:R-:W3:Y:S02]  /*b3f0*/  @!P0 SYNCS.PHASECHK.TRANS64 P0, [R0+URZ+0x50], R3 ;  /* 0x00005003000085a7 */ /* 0x000ee400080010ff */
[----:B---3--:R-:W-:Y:S05]  /*b400*/  @!P0 BRA `(.L_x_160) ;  /* 0xfffffffc00f08947 */ /* 0x008fea000383ffff */
[----:B------:R-:W-:Y:S05]  /*b410*/  BRA `(.L_x_161) ;  /* 0xffffff9000b07947 */ /* 0x000fea000383ffff */
.L_x_77:
[----:B-1----:R-:W-:-:S07]  /*b420*/  MOV R0, UR7 ;  /* 0x0000000700007c02 */ /* 0x002fce0008000f00 */
.L_x_162:
[----:B-1----:R1:W3:Y:S02]  /*b430*/  SYNCS.PHASECHK.TRANS64.TRYWAIT P0, [R0+URZ+0x58], R3 ;  /* 0x00005803000075a7 */ /* 0x0022e400080011ff */
[----:B---3--:R-:W-:Y:S05]  /*b440*/  @!P0 NANOSLEEP.SYNCS 0x989680 ;  /* 0x009896800000895d */ /* 0x008fea0003900000 */
[----:B------:R-:W3:Y:S02]  /*b450*/  @!P0 SYNCS.PHASECHK.TRANS64 P0, [R0+URZ+0x58], R3 ;  /* 0x00005803000085a7 */ /* 0x000ee400080010ff */
[----:B---3--:R-:W-:Y:S05]  /*b460*/  @!P0 BRA `(.L_x_162) ;  /* 0xfffffffc00f08947 */ /* 0x008fea000383ffff */
[----:B------:R-:W-:Y:S05]  /*b470*/  BRA `(.L_x_163) ;  /* 0xffffff9000a07947 */ /* 0x000fea000383ffff */
.L_x_78:
[----:B-1----:R-:W-:-:S07]  /*b480*/  MOV R0, UR7 ;  /* 0x0000000700007c02 */ /* 0x002fce0008000f00 */
.L_x_164:
[----:B-1----:R1:W3:Y:S02]  /*b490*/  SYNCS.PHASECHK.TRANS64.TRYWAIT P0, [R0+URZ+0x60], R3 ;  /* 0x00006003000075a7 */ /* 0x0022e400080011ff */
[----:B---3--:R-:W-:Y:S05]  /*b4a0*/  @!P0 NANOSLEEP.SYNCS 0x989680 ;  /* 0x009896800000895d */ /* 0x008fea0003900000 */
[----:B------:R-:W3:Y:S02]  /*b4b0*/  @!P0 SYNCS.PHASECHK.TRANS64 P0, [R0+URZ+0x60], R3 ;  /* 0x00006003000085a7 */ /* 0x000ee400080010ff */
[----:B---3--:R-:W-:Y:S05]  /*b4c0*/  @!P0 BRA `(.L_x_164) ;  /* 0xfffffffc00f08947 */ /* 0x008fea000383ffff */
[----:B------:R-:W-:Y:S05]  /*b4d0*/  BRA `(.L_x_165) ;  /* 0xffffff9000907947 */ /* 0x000fea000383ffff */
.L_x_80:
[----:B--2---:R2:W4:Y:S02]  /*b4e0*/  SYNCS.PHASECHK.TRANS64.TRYWAIT P0, [R0+URZ+0x80], R3 ;  /* 0x00008003000075a7 */ /* 0x00452400080011ff */
[----:B----4-:R-:W-:Y:S05]  /*b4f0*/  @!P0 NANOSLEEP.SYNCS 0x989680 ;  /* 0x009896800000895d */ /* 0x010fea0003900000 */
[----:B------:R-:W4:Y:S02]  /*b500*/  @!P0 SYNCS.PHASECHK.TRANS64 P0, [R0+URZ+0x80], R3 ;  /* 0x00008003000085a7 */ /* 0x000f2400080010ff */
[----:B----4-:R-:W-:Y:S05]  /*b510*/  @!P0 BRA `(.L_x_80) ;  /* 0xfffffffc00f08947 */ /* 0x010fea000383ffff */
[----:B------:R-:W-:Y:S05]  /*b520*/  BRA `(.L_x_166) ;  /* 0xffffff9400687947 */ /* 0x000fea000383ffff */
.L_x_92:
[----:B-1----:R-:W-:Y:S04]  /*b530*/  MOV R3, UR46 ;  /* 0x0000002e00037c02 */ /* 0x002fe80008000f00 */
[----:B------:R1:W2:Y:S03]  /*b540*/  SYNCS.PHASECHK.TRANS64.TRYWAIT P1, [R3+URZ+0x30], R4 ;  /* 0x00003004030075a7 */ /* 0x0002a600080211ff */
[----:B--2---:R-:W-:Y:S05]  /*b550*/  @!P1 NANOSLEEP.SYNCS 0x989680 ;  /* 0x009896800000995d */ /* 0x004fea0003900000 */
[----:B------:R-:W2:Y:S02]  /*b560*/  @!P1 SYNCS.PHASECHK.TRANS64 P1, [R3+URZ+0x30], R4 ;  /* 0x00003004030095a7 */ /* 0x000ea400080210ff */
[----:B--2---:R-:W-:Y:S05]  /*b570*/  @!P1 BRA `(.L_x_92) ;  /* 0xfffffffc00ec9947 */ /* 0x004fea000383ffff */
[----:B------:R-:W-:Y:S05]  /*b580*/  BRA `(.L_x_91) ;  /* 0xffffffa000d07947 */ /* 0x000fea000383ffff */
.L_x_94:
[----:B-1----:R1:W4:Y:S02]  /*b590*/  SYNCS.PHASECHK.TRANS64.TRYWAIT P0, [R87+URZ+0xa0], R0 ;  /* 0x0000a000570075a7 */ /* 0x00232400080011ff */
[----:B----4-:R-:W-:Y:S05]  /*b5a0*/  @!P0 NANOSLEEP.SYNCS 0x989680 ;  /* 0x009896800000895d */ /* 0x010fea0003900000 */
[----:B------:R-:W4:Y:S02]  /*b5b0*/  @!P0 SYNCS.PHASECHK.TRANS64 P0, [R87+URZ+0xa0], R0 ;  /* 0x0000a000570085a7 */ /* 0x000f2400080010ff */
[----:B----4-:R-:W-:Y:S05]  /*b5c0*/  @!P0 BRA `(.L_x_94) ;  /* 0xfffffffc00f08947 */ /* 0x010fea000383ffff */
[----:B------:R-:W-:Y:S05]  /*b5d0*/  BRA `(.L_x_93) ;  /* 0xffffffa400307947 */ /* 0x000fea000383ffff */
.L_x_103:
[----:B--2---:R2:W3:Y:S02]  /*b5e0*/  SYNCS.PHASECHK.TRANS64.TRYWAIT P0, [R3+URZ+0x30], R0 ;  /* 0x00003000030075a7 */ /* 0x0044e400080011ff */
[----:B---3--:R-:W-:Y:S05]  /*b5f0*/  @!P0 NANOSLEEP.SYNCS 0x989680 ;  /* 0x009896800000895d */ /* 0x008fea0003900000 */
[----:B------:R-:W3:Y:S02]  /*b600*/  @!P0 SYNCS.PHASECHK.TRANS64 P0, [R3+URZ+0x30], R0 ;  /* 0x00003000030085a7 */ /* 0x000ee400080010ff */
[----:B---3--:R-:W-:Y:S05]  /*b610*/  @!P0 BRA `(.L_x_103) ;  /* 0xfffffffc00f08947 */ /* 0x008fea000383ffff */
[----:B------:R-:W-:Y:S05]  /*b620*/  BRA `(.L_x_102) ;  /* 0xffffffb400f87947 */ /* 0x000fea000383ffff */
.L_x_111:
[----:B--2---:R2:W3:Y:S02]  /*b630*/  SYNCS.PHASECHK.TRANS64.TRYWAIT P0, [R0+URZ+0x30], R7 ;  /* 0x00003007000075a7 */ /* 0x0044e400080011ff */
[----:B---3--:R-:W-:Y:S05]  /*b640*/  @!P0 NANOSLEEP.SYNCS 0x989680 ;  /* 0x009896800000895d */ /* 0x008fea0003900000 */
[----:B------:R-:W3:Y:S02]  /*b650*/  @!P0 SYNCS.PHASECHK.TRANS64 P0, [R0+URZ+0x30], R7 ;  /* 0x00003007000085a7 */ /* 0x000ee400080010ff */
[----:B---3--:R-:W-:Y:S05]  /*b660*/  @!P0 BRA `(.L_x_111) ;  /* 0xfffffffc00f08947 */ /* 0x008fea000383ffff */
[----:B------:R-:W-:Y:S05]  /*b670*/  BRA `(.L_x_110) ;  /* 0xffffffc800ec7947 */ /* 0x000fea000383ffff */
.L_x_119:
[----:B-1----:R1:W2:Y:S02]  /*b680*/  SYNCS.PHASECHK.TRANS64.TRYWAIT P0, [R3+URZ+0x30], R0 ;  /* 0x00003000030075a7 */ /* 0x0022a400080011ff */
[----:B--2---:R-:W-:Y:S05]  /*b690*/  @!P0 NANOSLEEP.SYNCS 0x989680 ;  /* 0x009896800000895d */ /* 0x004fea0003900000 */
[----:B------:R-:W2:Y:S02]  /*b6a0*/  @!P0 SYNCS.PHASECHK.TRANS64 P0, [R3+URZ+0x30], R0 ;  /* 0x00003000030085a7 */ /* 0x000ea400080010ff */
[----:B--2---:R-:W-:Y:S05]  /*b6b0*/  @!P0 BRA `(.L_x_119) ;  /* 0xfffffffc00f08947 */ /* 0x004fea000383ffff */
[----:B------:R-:W-:Y:S05]  /*b6c0*/  BRA `(.L_x_118) ;  /* 0xffffffdc00e07947 */ /* 0x000fea000383ffff */
        .weak           $__internal_0_$__cuda_sm10x_tcgen05_guardrail_trap_col_being_dealloced_not_returned_by_alloc
        .type           $__internal_0_$__cuda_sm10x_tcgen05_guardrail_trap_col_being_dealloced_not_returned_by_alloc,@function
        .size           $__internal_0_$__cuda_sm10x_tcgen05_guardrail_trap_col_being_dealloced_not_returned_by_alloc,($__internal_1_$__cuda_sm10x_tcgen05_guardrail_trap_phase_invalid_during_alloc - $__internal_0_$__cuda_sm10x_tcgen05_guardrail_trap_col_being_dealloced_not_returned_by_alloc)
$__internal_0_$__cuda_sm10x_tcgen05_guardrail_trap_col_being_dealloced_not_returned_by_alloc:
[----:B------:R-:W-:Y:S05]  /*b6d0*/  BPT.TRAP 0x1 ;  /* 0x000000040000795c */ /* 0x000fea0000300000 */
[----:B------:R-:W-:-:S04]  /*b6e0*/  HFMA2 R3, -RZ, RZ, 0, 0 ;  /* 0x00000000ff037431 */ /* 0x000fc800000001ff */
[----:B------:R-:W-:Y:S05]  /*b6f0*/  RET.REL.NODEC R2 `(_ZN7cutlass13device_kernelINS_4gemm6kernel13GemmUniversalIN4cute5tupleIJiiiiEEENS1_10collective13CollectiveMmaINS1_35MainloopSm100TmaUmmaWarpSpecializedILi3ELi2ELi2ENS5_IJNS4_1CILi1EEESB_SB_EEEEENS5_IJNSA_ILi128EEENSA_ILi256EEENSA_ILi64EEEEEENS_6half_tENS5_IJlSB_lEEESI_SJ_NS4_8TiledMMAINS4_8MMA_AtomIJNS4_20SM100_MMA_F16BF16_SSISI_SI_fLi128ELi256ELNS4_4UMMA5MajorE0ELSO_0ELNSN_7ScaleInE0ELSP_0EEEEEENS4_6LayoutISC_NS5_IJNSA_ILi0EEEST_ST_EEEEENS5_IJNS4_10UnderscoreESW_SW_EEEEENS4_13SM90_TMA_LOADENS4_14ComposedLayoutINS4_7SwizzleILi3ELi4ELi3EEENS4_18smem_ptr_flag_bitsILi16EEENSS_INS5_IJNSA_ILi8EEESG_EEENS5_IJSG_SB_EEEEEEEvNS4_8identityESZ_S19_vS1A_EENS_8epilogue10collective18CollectiveEpilogueINS1C_23Sm100TmaWarpSpecializedILi4ELi2ELi64ELb1ELb0EEEJSH_NS5_IJNSS_ISE_SB_EENSS_ISG_SB_EEEEESI_SJ_SI_SJ_NS1C_6fusion15FusionCallbacksIS1G_NS1K_13LinCombEltActINS1C_6thread4ReLuESI_fSI_fLNS_15FloatRoundStyleE2EEESH_S1J_JEEENS4_5SM1004TMEM4LOAD26SM100_TMEM_LOAD_32dp32b64xESZ_S19_NS4_39AutoVectorizingCopyWithAssumedAlignmentILi128EEENS4_14SM90_TMA_STOREES19_S1X_S1X_EEEvvEEEEvNT_6ParamsE) ;  /* 0xffffff4802407950 */ /* 0x000fea0003c3ffff */
        .weak           $__internal_1_$__cuda_sm10x_tcgen05_guardrail_trap_phase_invalid_during_alloc
        .type           $__internal_1_$__cuda_sm10x_tcgen05_guardrail_trap_phase_invalid_during_alloc,@function
        .size           $__internal_1_$__cuda_sm10x_tcgen05_guardrail_trap_phase_invalid_during_alloc,($__internal_2_$__cuda_sm10x_tcgen05_guardrail_trap_unallocated_columns_being_dealloced - $__internal_1_$__cuda_sm10x_tcgen05_guardrail_trap_phase_invalid_during_alloc)
$__internal_1_$__cuda_sm10x_tcgen05_guardrail_trap_phase_invalid_during_alloc:
[----:B------:R-:W-:Y:S05]  /*b700*/  BPT.TRAP 0x1 ;  /* 0x000000040000795c */ /* 0x000fea0000300000 */
[----:B------:R-:W-:-:S04]  /*b710*/  MOV R3, 0x0 ;  /* 0x0000000000037802 */ /* 0x000fc80000000f00 */
[----:B------:R-:W-:Y:S05]  /*b720*/  RET.REL.NODEC R2 `(_ZN7cutlass13device_kernelINS_4gemm6kernel13GemmUniversalIN4cute5tupleIJiiiiEEENS1_10collective13CollectiveMmaINS1_35MainloopSm100TmaUmmaWarpSpecializedILi3ELi2ELi2ENS5_IJNS4_1CILi1EEESB_SB_EEEEENS5_IJNSA_ILi128EEENSA_ILi256EEENSA_ILi64EEEEEENS_6half_tENS5_IJlSB_lEEESI_SJ_NS4_8TiledMMAINS4_8MMA_AtomIJNS4_20SM100_MMA_F16BF16_SSISI_SI_fLi128ELi256ELNS4_4UMMA5MajorE0ELSO_0ELNSN_7ScaleInE0ELSP_0EEEEEENS4_6LayoutISC_NS5_IJNSA_ILi0EEEST_ST_EEEEENS5_IJNS4_10UnderscoreESW_SW_EEEEENS4_13SM90_TMA_LOADENS4_14ComposedLayoutINS4_7SwizzleILi3ELi4ELi3EEENS4_18smem_ptr_flag_bitsILi16EEENSS_INS5_IJNSA_ILi8EEESG_EEENS5_IJSG_SB_EEEEEEEvNS4_8identityESZ_S19_vS1A_EENS_8epilogue10collective18CollectiveEpilogueINS1C_23Sm100TmaWarpSpecializedILi4ELi2ELi64ELb1ELb0EEEJSH_NS5_IJNSS_ISE_SB_EENSS_ISG_SB_EEEEESI_SJ_SI_SJ_NS1C_6fusion15FusionCallbacksIS1G_NS1K_13LinCombEltActINS1C_6thread4ReLuESI_fSI_fLNS_15FloatRoundStyleE2EEESH_S1J_JEEENS4_5SM1004TMEM4LOAD26SM100_TMEM_LOAD_32dp32b64xESZ_S19_NS4_39AutoVectorizingCopyWithAssumedAlignmentILi128EEENS4_14SM90_TMA_STOREES19_S1X_S1X_EEEvvEEEEvNT_6ParamsE) ;  /* 0xffffff4802347950 */ /* 0x000fea0003c3ffff */
        .weak           $__internal_2_$__cuda_sm10x_tcgen05_guardrail_trap_unallocated_columns_being_dealloced
        .type           $__internal_2_$__cuda_sm10x_tcgen05_guardrail_trap_unallocated_columns_being_dealloced,@function
        .size           $__internal_2_$__cuda_sm10x_tcgen05_guardrail_trap_unallocated_columns_being_dealloced,(.L_x_168 - $__internal_2_$__cuda_sm10x_tcgen05_guardrail_trap_unallocated_columns_being_dealloced)
$__internal_2_$__cuda_sm10x_tcgen05_guardrail_trap_unallocated_columns_being_dealloced:
[----:B------:R-:W-:Y:S05]  /*b730*/  BPT.TRAP 0x1 ;  /* 0x000000040000795c */ /* 0x000fea0000300000 */
[----:B------:R-:W-:-:S04]  /*b740*/  HFMA2 R3, -RZ, RZ, 0, 0 ;  /* 0x00000000ff037431 */ /* 0x000fc800000001ff */
[----:B------:R-:W-:Y:S05]  /*b750*/  RET.REL.NODEC R2 `(_ZN7cutlass13device_kernelINS_4gemm6kernel13GemmUniversalIN4cute5tupleIJiiiiEEENS1_10collective13CollectiveMmaINS1_35MainloopSm100TmaUmmaWarpSpecializedILi3ELi2ELi2ENS5_IJNS4_1CILi1EEESB_SB_EEEEENS5_IJNSA_ILi128EEENSA_ILi256EEENSA_ILi64EEEEEENS_6half_tENS5_IJlSB_lEEESI_SJ_NS4_8TiledMMAINS4_8MMA_AtomIJNS4_20SM100_MMA_F16BF16_SSISI_SI_fLi128ELi256ELNS4_4UMMA5MajorE0ELSO_0ELNSN_7ScaleInE0ELSP_0EEEEEENS4_6LayoutISC_NS5_IJNSA_ILi0EEEST_ST_EEEEENS5_IJNS4_10UnderscoreESW_SW_EEEEENS4_13SM90_TMA_LOADENS4_14ComposedLayoutINS4_7SwizzleILi3ELi4ELi3EEENS4_18smem_ptr_flag_bitsILi16EEENSS_INS5_IJNSA_ILi8EEESG_EEENS5_IJSG_SB_EEEEEEEvNS4_8identityESZ_S19_vS1A_EENS_8epilogue10collective18CollectiveEpilogueINS1C_23Sm100TmaWarpSpecializedILi4ELi2ELi64ELb1ELb0EEEJSH_NS5_IJNSS_ISE_SB_EENSS_ISG_SB_EEEEESI_SJ_SI_SJ_NS1C_6fusion15FusionCallbacksIS1G_NS1K_13LinCombEltActINS1C_6thread4ReLuESI_fSI_fLNS_15FloatRoundStyleE2EEESH_S1J_JEEENS4_5SM1004TMEM4LOAD26SM100_TMEM_LOAD_32dp32b64xESZ_S19_NS4_39AutoVectorizingCopyWithAssumedAlignmentILi128EEENS4_14SM90_TMA_STOREES19_S1X_S1X_EEEvvEEEEvNT_6ParamsE) ;  /* 0xffffff4802287950 */ /* 0x000fea0003c3ffff */
.L_x_167:
[----:B------:R-:W-:-:S00]  /*b760*/  BRA `(.L_x_167) ;  /* 0xfffffffc00fc7947 */ /* 0x000fc0000383ffff */
[----:B------:R-:W-:-:S00]  /*b770*/  NOP ;  /* 0x0000000000007918 */ /* 0x000fc00000000000 */
        /* <DEDUP_REMOVED lines=8> */
.L_x_168:


//--------------------- .nv.global.init           --------------------------
	.section	.nv.global.init,"aw",@progbits
.nv.global.init:
	.type		$str$27,@object
	.size		$str$27,($str$28 - $str$27)
$str$27:
        /*0000*/ 	.byte	0x28, 0x61, 0x64, 0x64, 0x72, 0x65, 0x73, 0x73, 0x20, 0x26, 0x20, 0x6d, 0x61, 0x73, 0x6b, 0x29
        /*0010*/ 	.byte	0x20, 0x3d, 0x3d, 0x20, 0x30, 0x00
	.type		$str$28,@object
	.size		$str$28,($str$26 - $str$28)
$str$28:
        /*0016*/ 	.byte	0x2f, 0x74, 0x6d, 0x70, 0x2f, 0x63, 0x75, 0x74, 0x6c, 0x61, 0x73, 0x73, 0x5f, 0x73, 0x77, 0x65
        /*0026*/ 	.byte	0x65, 0x70, 0x5f, 0x73, 0x72, 0x63, 0x2f, 0x69, 0x6e, 0x63, 0x6c, 0x75, 0x64, 0x65, 0x2f, 0x63
        /*0036*/ 	.byte	0x75, 0x74, 0x65, 0x2f, 0x70, 0x6f, 0x69, 0x6e, 0x74, 0x65, 0x72, 0x5f, 0x66, 0x6c, 0x61, 0x67
        /*0046*/ 	.byte	0x67, 0x65, 0x64, 0x2e, 0x68, 0x70, 0x70, 0x00
	.type		$str$26,@object
	.size		$str$26,($str$25 - $str$26)
$str$26:
        /*004e*/ 	.byte	0x2f, 0x74, 0x6d, 0x70, 0x2f, 0x63, 0x75, 0x74, 0x6c, 0x61, 0x73, 0x73, 0x5f, 0x73, 0x77, 0x65
        /*005e*/ 	.byte	0x65, 0x70, 0x5f, 0x73, 0x72, 0x63, 0x2f, 0x69, 0x6e, 0x63, 0x6c, 0x75, 0x64, 0x65, 0x2f, 0x63
        /*006e*/ 	.byte	0x75, 0x74, 0x65, 0x2f, 0x61, 0x74, 0x6f, 0x6d, 0x2f, 0x63, 0x6f, 0x70, 0x79, 0x5f, 0x74, 0x72
        /*007e*/ 	.byte	0x61, 0x69, 0x74, 0x73, 0x5f, 0x73, 0x6d, 0x31, 0x30, 0x30, 0x2e, 0x68, 0x70, 0x70, 0x00
	.type		$str$25,@object
	.size		$str$25,(__unnamed_1 - $str$25)
$str$25:
        /*008d*/ 	.byte	0x28, 0x28, 0x75, 0x69, 0x6e, 0x74, 0x33, 0x32, 0x5f, 0x74, 0x28, 0x74, 0x68, 0x72, 0x65, 0x61
        /*009d*/ 	.byte	0x64, 0x49, 0x64, 0x78, 0x2e, 0x78, 0x29, 0x20, 0x2f, 0x20, 0x33, 0x32, 0x29, 0x20, 0x25, 0x20
        /*00ad*/ 	.byte	0x34, 0x29, 0x20, 0x3d, 0x3d, 0x20, 0x28, 0x28, 0x28, 0x74, 0x6d, 0x65, 0x6d, 0x5f, 0x61, 0x64
        /*00bd*/ 	.byte	0x64, 0x72, 0x20, 0x3e, 0x3e, 0x20, 0x31, 0x36, 0x29, 0x20, 0x2f, 0x20, 0x33, 0x32, 0x29, 0x20
        /*00cd*/ 	.byte	0x25, 0x20, 0x34, 0x29, 0x00
	.type		__unnamed_1,@object
	.size		__unnamed_1,(__unnamed_2 - __unnamed_1)
__unnamed_1:
        /*00d2*/ 	.byte	0x61, 0x75, 0x74, 0x6f, 0x20, 0x63, 0x75, 0x74, 0x65, 0x3a, 0x3a, 0x61, 0x73, 0x5f, 0x70, 0x6f
        /* <DEDUP_REMOVED lines=24> */
        /*0262*/ 	.byte	0x3e, 0x3e, 0x3e, 0x3e, 0x5d, 0x00
	.type		__unnamed_2,@object
	.size		__unnamed_2,(.L_2 - __unnamed_2)
__unnamed_2:
        /* <DEDUP_REMOVED lines=43> */
        /*0518*/ 	.byte	0x74, 0x65, 0x3a, 0x3a, 0x43, 0x3c, 0x30, 0x3e, 0x3e, 0x3e, 0x3e, 0x5d, 0x00
.L_2:


//--------------------- .nv.shared._ZN7cutlass13device_kernelINS_4gemm6kernel13GemmUniversalIN4cute5tupleIJiiiiEEENS1_10collective13CollectiveMmaINS1_35MainloopSm100TmaUmmaWarpSpecializedILi3ELi2ELi2ENS5_IJNS4_1CILi1EEESB_SB_EEEEENS5_IJNSA_ILi128EEENSA_ILi256EEENSA_ILi64EEEEEENS_6half_tENS5_IJlSB_lEEESI_SJ_NS4_8TiledMMAINS4_8MMA_AtomIJNS4_20SM100_MMA_F16BF16_SSISI_SI_fLi128ELi256ELNS4_4UMMA5MajorE0ELSO_0ELNSN_7ScaleInE0ELSP_0EEEEEENS4_6LayoutISC_NS5_IJNSA_ILi0EEEST_ST_EEEEENS5_IJNS4_10UnderscoreESW_SW_EEEEENS4_13SM90_TMA_LOADENS4_14ComposedLayoutINS4_7SwizzleILi3ELi4ELi3EEENS4_18smem_ptr_flag_bitsILi16EEENSS_INS5_IJNSA_ILi8EEESG_EEENS5_IJSG_SB_EEEEEEEvNS4_8identityESZ_S19_vS1A_EENS_8epilogue10collective18CollectiveEpilogueINS1C_23Sm100TmaWarpSpecializedILi4ELi2ELi64ELb1ELb0EEEJSH_NS5_IJNSS_ISE_SB_EENSS_ISG_SB_EEEEESI_SJ_SI_SJ_NS1C_6fusion15FusionCallbacksIS1G_NS1K_13LinCombEltActINS1C_6thread4ReLuESI_fSI_fLNS_15FloatRoundStyleE2EEESH_S1J_JEEENS4_5SM1004TMEM4LOAD26SM100_TMEM_LOAD_32dp32b64xESZ_S19_NS4_39AutoVectorizingCopyWithAssumedAlignmentILi128EEENS4_14SM90_TMA_STOREES19_S1X_S1X_EEEvvEEEEvNT_6ParamsE --------------------------
	.section	.nv.shared._ZN7cutlass13device_kernelINS_4gemm6kernel13GemmUniversalIN4cute5tupleIJiiiiEEENS1_10collective13CollectiveMmaINS1_35MainloopSm100TmaUmmaWarpSpecializedILi3ELi2ELi2ENS5_IJNS4_1CILi1EEESB_SB_EEEEENS5_IJNSA_ILi128EEENSA_ILi256EEENSA_ILi64EEEEEENS_6half_tENS5_IJlSB_lEEESI_SJ_NS4_8TiledMMAINS4_8MMA_AtomIJNS4_20SM100_MMA_F16BF16_SSISI_SI_fLi128ELi256ELNS4_4UMMA5MajorE0ELSO_0ELNSN_7ScaleInE0ELSP_0EEEEEENS4_6LayoutISC_NS5_IJNSA_ILi0EEEST_ST_EEEEENS5_IJNS4_10UnderscoreESW_SW_EEEEENS4_13SM90_TMA_LOADENS4_14ComposedLayoutINS4_7SwizzleILi3ELi4ELi3EEENS4_18smem_ptr_flag_bitsILi16EEENSS_INS5_IJNSA_ILi8EEESG_EEENS5_IJSG_SB_EEEEEEEvNS4_8identityESZ_S19_vS1A_EENS_8epilogue10collective18CollectiveEpilogueINS1C_23Sm100TmaWarpSpecializedILi4ELi2ELi64ELb1ELb0EEEJSH_NS5_IJNSS_ISE_SB_EENSS_ISG_SB_EEEEESI_SJ_SI_SJ_NS1C_6fusion15FusionCallbacksIS1G_NS1K_13LinCombEltActINS1C_6thread4ReLuESI_fSI_fLNS_15FloatRoundStyleE2EEESH_S1J_JEEENS4_5SM1004TMEM4LOAD26SM100_TMEM_LOAD_32dp32b64xESZ_S19_NS4_39AutoVectorizingCopyWithAssumedAlignmentILi128EEENS4_14SM90_TMA_STOREES19_S1X_S1X_EEEvvEEEEvNT_6ParamsE,"aw",@nobits
	.sectionflags	@""
	.align	16
	.zero		1024


//--------------------- .nv.shared.reserved.0     --------------------------
	.section	.nv.shared.reserved.0,"aw",@nobits
	.weak		__nv_reservedSMEM_offset_0_alias
	.size		__nv_reservedSMEM_offset_0_alias, 0, 64
	.other		__nv_reservedSMEM_offset_0_alias,@"STO_CUDA_RESERVED_SHARED STV_DEFAULT"
__nv_reservedSMEM_offset_0_alias:
	.zero		0
.nv.shared.reserved.0:
	.zero		64
	.weak		__nv_reservedSMEM_tcgen05_partition
	.type		__nv_reservedSMEM_tcgen05_partition,@object
	.size		__nv_reservedSMEM_tcgen05_partition,(.L_0 - __nv_reservedSMEM_tcgen05_partition)
__nv_reservedSMEM_tcgen05_partition:
	.zero		32
.L_0:


//--------------------- .nv.global                --------------------------
	.section	.nv.global,"aw",@nobits
.nv.global:
	.type		_ZN39_INTERNAL_1bc251f4_4_k_cu_9304d88b_29504cute1_E,@object
	.size		_ZN39_INTERNAL_1bc251f4_4_k_cu_9304d88b_29504cute1_E,(_ZN39_INTERNAL_1bc251f4_4_k_cu_9304d88b_29504cuda3std3__45__cpo6cbeginE - _ZN39_INTERNAL_1bc251f4_4_k_cu_9304d88b_29504cute1_E)
_ZN39_INTERNAL_1bc251f4_4_k_cu_9304d88b_29504cute1_E:
	.zero		1
	.type		_ZN39_INTERNAL_1bc251f4_4_k_cu_9304d88b_29504cuda3std3__45__cpo6cbeginE,@object
	.size		_ZN39_INTERNAL_1bc251f4_4_k_cu_9304d88b_29504cuda3std3__45__cpo6cbeginE,(_ZN39_INTERNAL_1bc251f4_4_k_cu_9304d88b_29504cuda3std3__48in_placeE - _ZN39_INTERNAL_1bc251f4_4_k_cu_9304d88b_29504cuda3std3__45__cpo6cbeginE)
_ZN39_INTERNAL_1bc251f4_4_k_cu_9304d88b_29504cuda3std3__45__cpo6cbeginE:
	.zero		1
	.type		_ZN39_INTERNAL_1bc251f4_4_k_cu_9304d88b_29504cuda3std3__48in_placeE,@object
	.size		_ZN39_INTERNAL_1bc251f4_4_k_cu_9304d88b_29504cuda3std3__48in_placeE,(_ZN39_INTERNAL_1bc251f4_4_k_cu_9304d88b_29504cuda3std6ranges3__45__cpo9iter_moveE - _ZN39_INTERNAL_1bc251f4_4_k_cu_9304d88b_29504cuda3std3__48in_placeE)
_ZN39_INTERNAL_1bc251f4_4_k_cu_9304d88b_29504cuda3std3__48in_placeE:
	.zero		1
	.type		_ZN39_INTERNAL_1bc251f4_4_k_cu_9304d88b_29504cuda3std6ranges3__45__cpo9iter_moveE,@object
	.size		_ZN39_INTERNAL_1bc251f4_4_k_cu_9304d88b_29504cuda3std6ranges3__45__cpo9iter_moveE,(_ZN39_INTERNAL_1bc251f4_4_k_cu_9304d88b_29504cuda3std3__45__cpo5beginE - _ZN39_INTERNAL_1bc251f4_4_k_cu_9304d88b_29504cuda3std6ranges3__45__cpo9iter_moveE)
_ZN39_INTERNAL_1bc251f4_4_k_cu_9304d88b_29504cuda3std6ranges3__45__cpo9iter_moveE:
	.zero		1
	.type		_ZN39_INTERNAL_1bc251f4_4_k_cu_9304d88b_29504cuda3std3__45__cpo5beginE,@object
	.size		_ZN39_INTERNAL_1bc251f4_4_k_cu_9304d88b_29504cuda3std3__45__cpo5beginE,(_ZN39_INTERNAL_1bc251f4_4_k_cu_9304d88b_29504cuda3std3__441_GLOBAL__N__1bc251f4_4_k_cu_9304d88b_29506ignoreE - _ZN39_INTERNAL_1bc251f4_4_k_cu_9304d88b_29504cuda3std3__45__cpo5beginE)
_ZN39_INTERNAL_1bc251f4_4_k_cu_9304d88b_29504cuda3std3__45__cpo5beginE:
	.zero		1
	.type		_ZN39_INTERNAL_1bc251f4_4_k_cu_9304d88b_29504cuda3std3__441_GLOBAL__N__1bc251f4_4_k_cu_9304d88b_29506ignoreE,@object
	.size		_ZN39_INTERNAL_1bc251f4_4_k_cu_9304d88b_29504cuda3std3__441_GLOBAL__N__1bc251f4_4_k_cu_9304d88b_29506ignoreE,(_ZN39_INTERNAL_1bc251f4_4_k_cu_9304d88b_29504cute7productE - _ZN39_INTERNAL_1bc251f4_4_k_cu_9304d88b_29504cuda3std3__441_GLOBAL__N__1bc251f4_4_k_cu_9304d88b_29506ignoreE)
_ZN39_INTERNAL_1bc251f4_4_k_cu_9304d88b_29504cuda3std3__441_GLOBAL__N__1bc251f4_4_k_cu_9304d88b_29506ignoreE:
	.zero		1
	.type		_ZN39_INTERNAL_1bc251f4_4_k_cu_9304d88b_29504cute7productE,@object
	.size		_ZN39_INTERNAL_1bc251f4_4_k_cu_9304d88b_29504cute7productE,(_ZN39_INTERNAL_1bc251f4_4_k_cu_9304d88b_29504cuda3std3__45__cpo3endE - _ZN39_INTERNAL_1bc251f4_4_k_cu_9304d88b_29504cute7productE)
_ZN39_INTERNAL_1bc251f4_4_k_cu_9304d88b_29504cute7productE:
	.zero		1
	.type		_ZN39_INTERNAL_1bc251f4_4_k_cu_9304d88b_29504cuda3std3__45__cpo3endE,@object
	.size		_ZN39_INTERNAL_1bc251f4_4_k_cu_9304d88b_29504cuda3std3__45__cpo3endE,(_ZN39_INTERNAL_1bc251f4_4_k_cu_9304d88b_29504cuda3std3__419piecewise_constructE - _ZN39_INTERNAL_1bc251f4_4_k_cu_9304d88b_29504cuda3std3__45__cpo3endE)
_ZN39_INTERNAL_1bc251f4_4_k_cu_9304d88b_29504cuda3std3__45__cpo3endE:
	.zero		1
	.type		_ZN39_INTERNAL_1bc251f4_4_k_cu_9304d88b_29504cuda3std3__419piecewise_constructE,@object
	.size		_ZN39_INTERNAL_1bc251f4_4_k_cu_9304d88b_29504cuda3std3__419piecewise_constructE,(_ZN39_INTERNAL_1bc251f4_4_k_cu_9304d88b_29504cuda3std3__45__cpo4cendE - _ZN39_INTERNAL_1bc251f4_4_k_cu_9304d88b_29504cuda3std3__419piecewise_constructE)
_ZN39_INTERNAL_1bc251f4_4_k_cu_9304d88b_29504cuda3std3__419piecewise_constructE:
	.zero		1
	.type		_ZN39_INTERNAL_1bc251f4_4_k_cu_9304d88b_29504cuda3std3__45__cpo4cendE,@object
	.size		_ZN39_INTERNAL_1bc251f4_4_k_cu_9304d88b_29504cuda3std3__45__cpo4cendE,(_ZN39_INTERNAL_1bc251f4_4_k_cu_9304d88b_29504cuda3std6ranges3__45__cpo4swapE - _ZN39_INTERNAL_1bc251f4_4_k_cu_9304d88b_29504cuda3std3__45__cpo4cendE)
_ZN39_INTERNAL_1bc251f4_4_k_cu_9304d88b_29504cuda3std3__45__cpo4cendE:
	.zero		1
	.type		_ZN39_INTERNAL_1bc251f4_4_k_cu_9304d88b_29504cuda3std6ranges3__45__cpo4swapE,@object
	.size		_ZN39_INTERNAL_1bc251f4_4_k_cu_9304d88b_29504cuda3std6ranges3__45__cpo4swapE,(.L_10 - _ZN39_INTERNAL_1bc251f4_4_k_cu_9304d88b_29504cuda3std6ranges3__45__cpo4swapE)
_ZN39_INTERNAL_1bc251f4_4_k_cu_9304d88b_29504cuda3std6ranges3__45__cpo4swapE:
	.zero		1
.L_10:


//--------------------- .nv.constant0._ZN7cutlass13device_kernelINS_4gemm6kernel13GemmUniversalIN4cute5tupleIJiiiiEEENS1_10collective13CollectiveMmaINS1_35MainloopSm100TmaUmmaWarpSpecializedILi3ELi2ELi2ENS5_IJNS4_1CILi1EEESB_SB_EEEEENS5_IJNSA_ILi128EEENSA_ILi256EEENSA_ILi64EEEEEENS_6half_tENS5_IJlSB_lEEESI_SJ_NS4_8TiledMMAINS4_8MMA_AtomIJNS4_20SM100_MMA_F16BF16_SSISI_SI_fLi128ELi256ELNS4_4UMMA5MajorE0ELSO_0ELNSN_7ScaleInE0ELSP_0EEEEEENS4_6LayoutISC_NS5_IJNSA_ILi0EEEST_ST_EEEEENS5_IJNS4_10UnderscoreESW_SW_EEEEENS4_13SM90_TMA_LOADENS4_14ComposedLayoutINS4_7SwizzleILi3ELi4ELi3EEENS4_18smem_ptr_flag_bitsILi16EEENSS_INS5_IJNSA_ILi8EEESG_EEENS5_IJSG_SB_EEEEEEEvNS4_8identityESZ_S19_vS1A_EENS_8epilogue10collective18CollectiveEpilogueINS1C_23Sm100TmaWarpSpecializedILi4ELi2ELi64ELb1ELb0EEEJSH_NS5_IJNSS_ISE_SB_EENSS_ISG_SB_EEEEESI_SJ_SI_SJ_NS1C_6fusion15FusionCallbacksIS1G_NS1K_13LinCombEltActINS1C_6thread4ReLuESI_fSI_fLNS_15FloatRoundStyleE2EEESH_S1J_JEEENS4_5SM1004TMEM4LOAD26SM100_TMEM_LOAD_32dp32b64xESZ_S19_NS4_39AutoVectorizingCopyWithAssumedAlignmentILi128EEENS4_14SM90_TMA_STOREES19_S1X_S1X_EEEvvEEEEvNT_6ParamsE --------------------------
	.section	.nv.constant0._ZN7cutlass13device_kernelINS_4gemm6kernel13GemmUniversalIN4cute5tupleIJiiiiEEENS1_10collective13CollectiveMmaINS1_35MainloopSm100TmaUmmaWarpSpecializedILi3ELi2ELi2ENS5_IJNS4_1CILi1EEESB_SB_EEEEENS5_IJNSA_ILi128EEENSA_ILi256EEENSA_ILi64EEEEEENS_6half_tENS5_IJlSB_lEEESI_SJ_NS4_8TiledMMAINS4_8MMA_AtomIJNS4_20SM100_MMA_F16BF16_SSISI_SI_fLi128ELi256ELNS4_4UMMA5MajorE0ELSO_0ELNSN_7ScaleInE0ELSP_0EEEEEENS4_6LayoutISC_NS5_IJNSA_ILi0EEEST_ST_EEEEENS5_IJNS4_10UnderscoreESW_SW_EEEEENS4_13SM90_TMA_LOADENS4_14ComposedLayoutINS4_7SwizzleILi3ELi4ELi3EEENS4_18smem_ptr_flag_bitsILi16EEENSS_INS5_IJNSA_ILi8EEESG_EEENS5_IJSG_SB_EEEEEEEvNS4_8identityESZ_S19_vS1A_EENS_8epilogue10collective18CollectiveEpilogueINS1C_23Sm100TmaWarpSpecializedILi4ELi2ELi64ELb1ELb0EEEJSH_NS5_IJNSS_ISE_SB_EENSS_ISG_SB_EEEEESI_SJ_SI_SJ_NS1C_6fusion15FusionCallbacksIS1G_NS1K_13LinCombEltActINS1C_6thread4ReLuESI_fSI_fLNS_15FloatRoundStyleE2EEESH_S1J_JEEENS4_5SM1004TMEM4LOAD26SM100_TMEM_LOAD_32dp32b64xESZ_S19_NS4_39AutoVectorizingCopyWithAssumedAlignmentILi128EEENS4_14SM90_TMA_STOREES19_S1X_S1X_EEEvvEEEEvNT_6ParamsE,"a",@progbits
	.sectionflags	@""
	.align	4
.nv.constant0._ZN7cutlass13device_kernelINS_4gemm6kernel13GemmUniversalIN4cute5tupleIJiiiiEEENS1_10collective13CollectiveMmaINS1_35MainloopSm100TmaUmmaWarpSpecializedILi3ELi2ELi2ENS5_IJNS4_1CILi1EEESB_SB_EEEEENS5_IJNSA_ILi128EEENSA_ILi256EEENSA_ILi64EEEEEENS_6half_tENS5_IJlSB_lEEESI_SJ_NS4_8TiledMMAINS4_8MMA_AtomIJNS4_20SM100_MMA_F16BF16_SSISI_SI_fLi128ELi256ELNS4_4UMMA5MajorE0ELSO_0ELNSN_7ScaleInE0ELSP_0EEEEEENS4_6LayoutISC_NS5_IJNSA_ILi0EEEST_ST_EEEEENS5_IJNS4_10UnderscoreESW_SW_EEEEENS4_13SM90_TMA_LOADENS4_14ComposedLayoutINS4_7SwizzleILi3ELi4ELi3EEENS4_18smem_ptr_flag_bitsILi16EEENSS_INS5_IJNSA_ILi8EEESG_EEENS5_IJSG_SB_EEEEEEEvNS4_8identityESZ_S19_vS1A_EENS_8epilogue10collective18CollectiveEpilogueINS1C_23Sm100TmaWarpSpecializedILi4ELi2ELi64ELb1ELb0EEEJSH_NS5_IJNSS_ISE_SB_EENSS_ISG_SB_EEEEESI_SJ_SI_SJ_NS1C_6fusion15FusionCallbacksIS1G_NS1K_13LinCombEltActINS1C_6thread4ReLuESI_fSI_fLNS_15FloatRoundStyleE2EEESH_S1J_JEEENS4_5SM1004TMEM4LOAD26SM100_TMEM_LOAD_32dp32b64xESZ_S19_NS4_39AutoVectorizingCopyWithAssumedAlignmentILi128EEENS4_14SM90_TMA_STOREES19_S1X_S1X_EEEvvEEEEvNT_6ParamsE:
	.zero		2944


//--------------------- SYMBOLS --------------------------

	.type		.nv.reservedSmem.offset0,@object
	.size		.nv.reservedSmem.offset0,0x4
	.type		.nv.reservedSmem.cap,@object
	.size		.nv.reservedSmem.cap,0x4
	.type		__assertfail,@function
